	.target	sm_100a

	.elftype	@"ET_EXEC"


//--------------------- .note.nv.tkinfo           --------------------------
	.section	.note.nv.tkinfo,"",@"SHT_NOTE"
	.sectionflags	@"SHF_NOTE_NV_TKINFO"
	.tkinfo
        /*0018*/ 	.word	0x00000002
        /*0030*/ 	.string	""
        /*0030*/ 	.string	"ptxas"
        /*0030*/ 	.string	"Cuda compilation tools, release 13.0, V13.0.88"
        /*0030*/ 	.string	"Build cuda_13.0.r13.0/compiler.36424714_0"
        /*0030*/ 	.string	"-arch sm_100a -m 64 "



//--------------------- .note.nv.cuinfo           --------------------------
	.section	.note.nv.cuinfo,"",@"SHT_NOTE"
	.sectionflags	@"SHF_NOTE_NV_CUINFO"
        /*0018*/ 	.short	0x0002
        /*001a*/ 	.short	0x0064
        /*001c*/ 	.short	0x0082
	.zero		2


//--------------------- .nv.info                  --------------------------
	.section	.nv.info,"",@"SHT_CUDA_INFO"
	.align	4


	//----- nvinfo : EIATTR_REGCOUNT
	.align		4
        /*0000*/ 	.byte	0x04, 0x2f
        /*0002*/ 	.short	(.L_19 - .L_18)
	.align		4
.L_18:
        /*0004*/ 	.word	index@(_ZN7cutlass13device_kernelINS_4conv6kernel13ConvUniversalINS1_16ConvProblemShapeILNS1_8OperatorE2ELi3EEENS1_10collective14CollectiveConvINS1_47MainloopSm100TmaUmmaWarpSpecializedImplicitGemmILS5_2ELi4ELi3ELi1ELi2EN4cute5tupleIJNSA_1CILi1EEESD_SD_EEEEENSB_IJNSC_ILi64EEENSB_IJNSC_ILi128EEEEEENSB_IJSG_EEEEEENS_10tfloat32_tESL_NSA_8TiledMMAINSA_8MMA_AtomIJNSA_17SM100_MMA_TF32_SSISL_SL_fLi64ELi128ELNSA_4UMMA5MajorE1ELSQ_1ELNSP_7ScaleInE0ELSR_0EEEEEENSA_6LayoutISE_NSB_IJNSC_ILi0EEESV_SV_EEEEENSB_IJNSA_10UnderscoreESY_SY_EEEEENS7_6detail27Sm100ImplicitGemmTileTraitsINSA_13SM90_TMA_LOADENSA_14ComposedLayoutINSA_7SwizzleILi2ELi5ELi2EEENSA_18smem_ptr_flag_bitsILi32EEENSU_INSB_IJNSC_ILi32EEENSC_ILi4EEEEEENSB_IJSD_S19_EEEEEEEvEENS12_INSA_20SM90_TMA_LOAD_IM2COLES1E_vEEEENS_8epilogue10collective18CollectiveEpilogueINS1J_23Sm100TmaWarpSpecializedILi4ELi2ELi16ELb1ELb0EEEJSK_NSB_IJNSU_ISG_SD_EENSU_IS19_SD_EEEEESL_NSB_IJlNSB_IJSD_lllEEESV_EEESL_S1S_NS1J_6fusion15FusionCallbacksIS1N_NS1T_17LinearCombinationISL_fSL_fLNS_15FloatRoundStyleE2EEESK_S1Q_JEEENSA_5SM1004TMEM4LOAD26SM100_TMEM_LOAD_16dp128b8xES13_NS14_INS15_ILi3ELi4ELi3EEES18_NSU_INSB_IJNSC_ILi8EEES19_EEENSB_IJS19_SD_EEEEEEENSA_17SM75_U32x4_LDSM_NENSA_14SM90_TMA_STOREES28_NSA_17SM90_U32x4_STSM_NENSA_39AutoVectorizingCopyWithAssumedAlignmentILi128EEEEEEvvEEEEvNT_6ParamsE)
        /*0008*/ 	.word	0x00000060


	//----- nvinfo : EIATTR_FRAME_SIZE
	.align		4
.L_19:
        /*000c*/ 	.byte	0x04, 0x11
        /*000e*/ 	.short	(.L_21 - .L_20)
	.align		4
.L_20:
        /*0010*/ 	.word	index@($__internal_2_$__cuda_sm10x_tcgen05_guardrail_trap_unallocated_columns_being_dealloced)
        /*0014*/ 	.word	0x00000008


	//----- nvinfo : EIATTR_FRAME_SIZE
	.align		4
.L_21:
        /*0018*/ 	.byte	0x04, 0x11
        /*001a*/ 	.short	(.L_23 - .L_22)
	.align		4
.L_22:
        /*001c*/ 	.word	index@($__internal_1_$__cuda_sm10x_tcgen05_guardrail_trap_phase_invalid_during_alloc)
        /*0020*/ 	.word	0x00000008


	//----- nvinfo : EIATTR_FRAME_SIZE
	.align		4
.L_23:
        /*0024*/ 	.byte	0x04, 0x11
        /*0026*/ 	.short	(.L_25 - .L_24)
	.align		4
.L_24:
        /*0028*/ 	.word	index@($__internal_0_$__cuda_sm10x_tcgen05_guardrail_trap_col_being_dealloced_not_returned_by_alloc)
        /*002c*/ 	.word	0x00000008


	//----- nvinfo : EIATTR_FRAME_SIZE
	.align		4
.L_25:
        /*0030*/ 	.byte	0x04, 0x11
        /*0032*/ 	.short	(.L_27 - .L_26)
	.align		4
.L_26:
        /*0034*/ 	.word	index@(_ZN7cutlass13device_kernelINS_4conv6kernel13ConvUniversalINS1_16ConvProblemShapeILNS1_8OperatorE2ELi3EEENS1_10collective14CollectiveConvINS1_47MainloopSm100TmaUmmaWarpSpecializedImplicitGemmILS5_2ELi4ELi3ELi1ELi2EN4cute5tupleIJNSA_1CILi1EEESD_SD_EEEEENSB_IJNSC_ILi64EEENSB_IJNSC_ILi128EEEEEENSB_IJSG_EEEEEENS_10tfloat32_tESL_NSA_8TiledMMAINSA_8MMA_AtomIJNSA_17SM100_MMA_TF32_SSISL_SL_fLi64ELi128ELNSA_4UMMA5MajorE1ELSQ_1ELNSP_7ScaleInE0ELSR_0EEEEEENSA_6LayoutISE_NSB_IJNSC_ILi0EEESV_SV_EEEEENSB_IJNSA_10UnderscoreESY_SY_EEEEENS7_6detail27Sm100ImplicitGemmTileTraitsINSA_13SM90_TMA_LOADENSA_14ComposedLayoutINSA_7SwizzleILi2ELi5ELi2EEENSA_18smem_ptr_flag_bitsILi32EEENSU_INSB_IJNSC_ILi32EEENSC_ILi4EEEEEENSB_IJSD_S19_EEEEEEEvEENS12_INSA_20SM90_TMA_LOAD_IM2COLES1E_vEEEENS_8epilogue10collective18CollectiveEpilogueINS1J_23Sm100TmaWarpSpecializedILi4ELi2ELi16ELb1ELb0EEEJSK_NSB_IJNSU_ISG_SD_EENSU_IS19_SD_EEEEESL_NSB_IJlNSB_IJSD_lllEEESV_EEESL_S1S_NS1J_6fusion15FusionCallbacksIS1N_NS1T_17LinearCombinationISL_fSL_fLNS_15FloatRoundStyleE2EEESK_S1Q_JEEENSA_5SM1004TMEM4LOAD26SM100_TMEM_LOAD_16dp128b8xES13_NS14_INS15_ILi3ELi4ELi3EEES18_NSU_INSB_IJNSC_ILi8EEES19_EEENSB_IJS19_SD_EEEEEEENSA_17SM75_U32x4_LDSM_NENSA_14SM90_TMA_STOREES28_NSA_17SM90_U32x4_STSM_NENSA_39AutoVectorizingCopyWithAssumedAlignmentILi128EEEEEEvvEEEEvNT_6ParamsE)
        /*0038*/ 	.word	0x00000008


	//----- nvinfo : EIATTR_MIN_STACK_SIZE
	.align		4
.L_27:
        /*003c*/ 	.byte	0x04, 0x12
        /*003e*/ 	.short	(.L_29 - .L_28)
	.align		4
.L_28:
        /*0040*/ 	.word	index@(_ZN7cutlass13device_kernelINS_4conv6kernel13ConvUniversalINS1_16ConvProblemShapeILNS1_8OperatorE2ELi3EEENS1_10collective14CollectiveConvINS1_47MainloopSm100TmaUmmaWarpSpecializedImplicitGemmILS5_2ELi4ELi3ELi1ELi2EN4cute5tupleIJNSA_1CILi1EEESD_SD_EEEEENSB_IJNSC_ILi64EEENSB_IJNSC_ILi128EEEEEENSB_IJSG_EEEEEENS_10tfloat32_tESL_NSA_8TiledMMAINSA_8MMA_AtomIJNSA_17SM100_MMA_TF32_SSISL_SL_fLi64ELi128ELNSA_4UMMA5MajorE1ELSQ_1ELNSP_7ScaleInE0ELSR_0EEEEEENSA_6LayoutISE_NSB_IJNSC_ILi0EEESV_SV_EEEEENSB_IJNSA_10UnderscoreESY_SY_EEEEENS7_6detail27Sm100ImplicitGemmTileTraitsINSA_13SM90_TMA_LOADENSA_14ComposedLayoutINSA_7SwizzleILi2ELi5ELi2EEENSA_18smem_ptr_flag_bitsILi32EEENSU_INSB_IJNSC_ILi32EEENSC_ILi4EEEEEENSB_IJSD_S19_EEEEEEEvEENS12_INSA_20SM90_TMA_LOAD_IM2COLES1E_vEEEENS_8epilogue10collective18CollectiveEpilogueINS1J_23Sm100TmaWarpSpecializedILi4ELi2ELi16ELb1ELb0EEEJSK_NSB_IJNSU_ISG_SD_EENSU_IS19_SD_EEEEESL_NSB_IJlNSB_IJSD_lllEEESV_EEESL_S1S_NS1J_6fusion15FusionCallbacksIS1N_NS1T_17LinearCombinationISL_fSL_fLNS_15FloatRoundStyleE2EEESK_S1Q_JEEENSA_5SM1004TMEM4LOAD26SM100_TMEM_LOAD_16dp128b8xES13_NS14_INS15_ILi3ELi4ELi3EEES18_NSU_INSB_IJNSC_ILi8EEES19_EEENSB_IJS19_SD_EEEEEEENSA_17SM75_U32x4_LDSM_NENSA_14SM90_TMA_STOREES28_NSA_17SM90_U32x4_STSM_NENSA_39AutoVectorizingCopyWithAssumedAlignmentILi128EEEEEEvvEEEEvNT_6ParamsE)
        /*0044*/ 	.word	0x00000008
.L_29:


//--------------------- .nv.compat                --------------------------
	.section	.nv.compat,"",@"SHT_CUDA_COMPAT_INFO"
	.align	4
        /*0000*/ 	.byte	0x02, 0x09, 0x01, 0x00, 0x02, 0x02, 0x02, 0x00, 0x02, 0x05, 0x05, 0x00, 0x03, 0x07, 0x01, 0x01
        /*0010*/ 	.byte	0x02, 0x03, 0x01, 0x00, 0x02, 0x06, 0x01, 0x00, 0x04, 0x0b, 0x08, 0x00, 0x09, 0x00, 0x00, 0x00
        /*0020*/ 	.byte	0x00, 0x00, 0x00, 0x00


//--------------------- .nv.info._ZN7cutlass13device_kernelINS_4conv6kernel13ConvUniversalINS1_16ConvProblemShapeILNS1_8OperatorE2ELi3EEENS1_10collective14CollectiveConvINS1_47MainloopSm100TmaUmmaWarpSpecializedImplicitGemmILS5_2ELi4ELi3ELi1ELi2EN4cute5tupleIJNSA_1CILi1EEESD_SD_EEEEENSB_IJNSC_ILi64EEENSB_IJNSC_ILi128EEEEEENSB_IJSG_EEEEEENS_10tfloat32_tESL_NSA_8TiledMMAINSA_8MMA_AtomIJNSA_17SM100_MMA_TF32_SSISL_SL_fLi64ELi128ELNSA_4UMMA5MajorE1ELSQ_1ELNSP_7ScaleInE0ELSR_0EEEEEENSA_6LayoutISE_NSB_IJNSC_ILi0EEESV_SV_EEEEENSB_IJNSA_10UnderscoreESY_SY_EEEEENS7_6detail27Sm100ImplicitGemmTileTraitsINSA_13SM90_TMA_LOADENSA_14ComposedLayoutINSA_7SwizzleILi2ELi5ELi2EEENSA_18smem_ptr_flag_bitsILi32EEENSU_INSB_IJNSC_ILi32EEENSC_ILi4EEEEEENSB_IJSD_S19_EEEEEEEvEENS12_INSA_20SM90_TMA_LOAD_IM2COLES1E_vEEEENS_8epilogue10collective18CollectiveEpilogueINS1J_23Sm100TmaWarpSpecializedILi4ELi2ELi16ELb1ELb0EEEJSK_NSB_IJNSU_ISG_SD_EENSU_IS19_SD_EEEEESL_NSB_IJlNSB_IJSD_lllEEESV_EEESL_S1S_NS1J_6fusion15FusionCallbacksIS1N_NS1T_17LinearCombinationISL_fSL_fLNS_15FloatRoundStyleE2EEESK_S1Q_JEEENSA_5SM1004TMEM4LOAD26SM100_TMEM_LOAD_16dp128b8xES13_NS14_INS15_ILi3ELi4ELi3EEES18_NSU_INSB_IJNSC_ILi8EEES19_EEENSB_IJS19_SD_EEEEEEENSA_17SM75_U32x4_LDSM_NENSA_14SM90_TMA_STOREES28_NSA_17SM90_U32x4_STSM_NENSA_39AutoVectorizingCopyWithAssumedAlignmentILi128EEEEEEvvEEEEvNT_6ParamsE --------------------------
	.section	.nv.info._ZN7cutlass13device_kernelINS_4conv6kernel13ConvUniversalINS1_16ConvProblemShapeILNS1_8OperatorE2ELi3EEENS1_10collective14CollectiveConvINS1_47MainloopSm100TmaUmmaWarpSpecializedImplicitGemmILS5_2ELi4ELi3ELi1ELi2EN4cute5tupleIJNSA_1CILi1EEESD_SD_EEEEENSB_IJNSC_ILi64EEENSB_IJNSC_ILi128EEEEEENSB_IJSG_EEEEEENS_10tfloat32_tESL_NSA_8TiledMMAINSA_8MMA_AtomIJNSA_17SM100_MMA_TF32_SSISL_SL_fLi64ELi128ELNSA_4UMMA5MajorE1ELSQ_1ELNSP_7ScaleInE0ELSR_0EEEEEENSA_6LayoutISE_NSB_IJNSC_ILi0EEESV_SV_EEEEENSB_IJNSA_10UnderscoreESY_SY_EEEEENS7_6detail27Sm100ImplicitGemmTileTraitsINSA_13SM90_TMA_LOADENSA_14ComposedLayoutINSA_7SwizzleILi2ELi5ELi2EEENSA_18smem_ptr_flag_bitsILi32EEENSU_INSB_IJNSC_ILi32EEENSC_ILi4EEEEEENSB_IJSD_S19_EEEEEEEvEENS12_INSA_20SM90_TMA_LOAD_IM2COLES1E_vEEEENS_8epilogue10collective18CollectiveEpilogueINS1J_23Sm100TmaWarpSpecializedILi4ELi2ELi16ELb1ELb0EEEJSK_NSB_IJNSU_ISG_SD_EENSU_IS19_SD_EEEEESL_NSB_IJlNSB_IJSD_lllEEESV_EEESL_S1S_NS1J_6fusion15FusionCallbacksIS1N_NS1T_17LinearCombinationISL_fSL_fLNS_15FloatRoundStyleE2EEESK_S1Q_JEEENSA_5SM1004TMEM4LOAD26SM100_TMEM_LOAD_16dp128b8xES13_NS14_INS15_ILi3ELi4ELi3EEES18_NSU_INSB_IJNSC_ILi8EEES19_EEENSB_IJS19_SD_EEEEEEENSA_17SM75_U32x4_LDSM_NENSA_14SM90_TMA_STOREES28_NSA_17SM90_U32x4_STSM_NENSA_39AutoVectorizingCopyWithAssumedAlignmentILi128EEEEEEvvEEEEvNT_6ParamsE,"",@"SHT_CUDA_INFO"
	.sectionflags	@""
	.align	4


	//----- nvinfo : EIATTR_CUDA_API_VERSION
	.align		4
        /*0000*/ 	.byte	0x04, 0x37
        /*0002*/ 	.short	(.L_31 - .L_30)
.L_30:
        /*0004*/ 	.word	0x00000082


	//----- nvinfo : EIATTR_KPARAM_INFO
	.align		4
.L_31:
        /*0008*/ 	.byte	0x04, 0x17
        /*000a*/ 	.short	(.L_33 - .L_32)
.L_32:
        /*000c*/ 	.word	0x00000000
        /*0010*/ 	.short	0x0000
        /*0012*/ 	.short	0x0000
        /*0014*/ 	.byte	0x00, 0xf0, 0x01, 0x24


	//----- nvinfo : EIATTR_AT_ENTRY_FRAGMENTS
	.align		4
.L_33:
        /*0018*/ 	.byte	0x04, 0x4f
        /*001a*/ 	.short	(.L_35 - .L_34)


	//   ....[0]....
.L_34:
        /*001c*/ 	.word	0x00000006


	//----- nvinfo : EIATTR_RESERVED_SMEM_USED
	.align		4
.L_35:
        /*0020*/ 	.byte	0x01, 0x41
	.zero		2


	//----- nvinfo : EIATTR_SPARSE_MMA_MASK
	.align		4
        /*0024*/ 	.byte	0x03, 0x50
        /*0026*/ 	.short	0x0000


	//----- nvinfo : EIATTR_TCGEN05_1CTA_USED
	.align		4
        /*0028*/ 	.byte	0x01, 0x51
	.zero		2


	//----- nvinfo : EIATTR_MAXREG_COUNT
	.align		4
        /*002c*/ 	.byte	0x03, 0x1b
        /*002e*/ 	.short	0x00ff


	//----- nvinfo : EIATTR_NUM_BARRIERS
	.align		4
        /*0030*/ 	.byte	0x02, 0x4c
        /*0032*/ 	.byte	0x07
	.zero		1


	//----- nvinfo : EIATTR_EXTERNS
	.align		4
        /*0034*/ 	.byte	0x04, 0x0f
        /*0036*/ 	.short	(.L_37 - .L_36)


	//   ....[0]....
	.align		4
.L_36:
        /*0038*/ 	.word	index@(__assertfail)


	//----- nvinfo : EIATTR_MERCURY_ISA_VERSION
	.align		4
.L_37:
        /*003c*/ 	.byte	0x03, 0x5f
        /*003e*/ 	.short	0x0101


	//----- nvinfo : EIATTR_INT_WARP_WIDE_INSTR_OFFSETS
	.align		4
        /*0040*/ 	.byte	0x04, 0x31
        /*0042*/ 	.short	(.L_39 - .L_38)


	//   ....[0]....
.L_38:
        /*0044*/ 	.word	0x00004600


	//   ....[1]....
        /*0048*/ 	.word	0x00004620


	//   ....[2]....
        /*004c*/ 	.word	0x00004650


	//   ....[3]....
        /*0050*/ 	.word	0x000058d0


	//   ....[4]....
        /*0054*/ 	.word	0x00005930


	//   ....[5]....
        /*0058*/ 	.word	0x00005a30


	//   ....[6]....
        /*005c*/ 	.word	0x00005ab0


	//   ....[7]....
        /*0060*/ 	.word	0x00005b90


	//   ....[8]....
        /*0064*/ 	.word	0x00005c20


	//   ....[9]....
        /*0068*/ 	.word	0x00005d10


	//   ....[10]....
        /*006c*/ 	.word	0x00005dc0


	//----- nvinfo : EIATTR_COOP_GROUP_MASK_REGIDS
	.align		4
.L_39:
        /*0070*/ 	.byte	0x04, 0x29
        /*0072*/ 	.short	(.L_41 - .L_40)


	//   ....[0]....
.L_40:
        /*0074*/ 	.word	0xffffffff


	//   ....[1]....
        /*0078*/ 	.word	0xffffffff


	//   ....[2]....
        /*007c*/ 	.word	0xffffffff


	//   ....[3]....
        /*0080*/ 	.word	0xffffffff


	//   ....[4]....
        /*0084*/ 	.word	0xffffffff


	//   ....[5]....
        /*0088*/ 	.word	0xffffffff


	//   ....[6]....
        /*008c*/ 	.word	0xffffffff


	//   ....[7]....
        /*0090*/ 	.word	0xffffffff


	//   ....[8]....
        /*0094*/ 	.word	0xffffffff


	//   ....[9]....
        /*0098*/ 	.word	0xffffffff


	//   ....[10]....
        /*009c*/ 	.word	0xffffffff


	//   ....[11]....
        /*00a0*/ 	.word	0xffffffff


	//----- nvinfo : EIATTR_COOP_GROUP_INSTR_OFFSETS
	.align		4
.L_41:
        /*00a4*/ 	.byte	0x04, 0x28
        /*00a6*/ 	.short	(.L_43 - .L_42)


	//   ....[0]....
.L_42:
        /*00a8*/ 	.word	0x00000090


	//   ....[1]....
        /*00ac*/ 	.word	0x00000500


	//   ....[2]....
        /*00b0*/ 	.word	0x00000670


	//   ....[3]....
        /*00b4*/ 	.word	0x00000810


	//   ....[4]....
        /*00b8*/ 	.word	0x00000910


	//   ....[5]....
        /*00bc*/ 	.word	0x00000a60


	//   ....[6]....
        /*00c0*/ 	.word	0x00002b10


	//   ....[7]....
        /*00c4*/ 	.word	0x00003760


	//   ....[8]....
        /*00c8*/ 	.word	0x00003970


	//   ....[9]....
        /*00cc*/ 	.word	0x000039a0


	//   ....[10]....
        /*00d0*/ 	.word	0x000044e0


	//   ....[11]....
        /*00d4*/ 	.word	0x00004720


	//----- nvinfo : EIATTR_VRC_CTA_INIT_COUNT
	.align		4
.L_43:
        /*00d8*/ 	.byte	0x02, 0x4a
        /*00da*/ 	.byte	0x80
	.zero		1


	//----- nvinfo : EIATTR_SYSCALL_OFFSETS
	.align		4
        /*00dc*/ 	.byte	0x04, 0x46
        /*00de*/ 	.short	(.L_45 - .L_44)


	//   ....[0]....
.L_44:
        /*00e0*/ 	.word	0x00007050


	//   ....[1]....
        /*00e4*/ 	.word	0x00007140


	//   ....[2]....
        /*00e8*/ 	.word	0x00007970


	//   ....[3]....
        /*00ec*/ 	.word	0x00008330


	//   ....[4]....
        /*00f0*/ 	.word	0x00008c80


	//   ....[5]....
        /*00f4*/ 	.word	0x000095c0


	//----- nvinfo : EIATTR_MBARRIER_INSTR_OFFSETS
	.align		4
.L_45:
        /*00f8*/ 	.byte	0x04, 0x39
        /*00fa*/ 	.short	(.L_47 - .L_46)


	//   ....[0]....
.L_46:
        /*00fc*/ 	.word	0x000005e0
        /*0100*/ 	.word	0x000000ff
        /*0104*/ 	.word	0x00000000
        /*0108*/ 	.short	0x0100
        /*010a*/ 	.byte	0x04
	.zero		1


	//   ....[1]....
        /*010c*/ 	.word	0x000005f0
        /*0110*/ 	.word	0x000000ff
        /*0114*/ 	.word	0x00000020
        /*0118*/ 	.short	0x0100
        /*011a*/ 	.byte	0x04
	.zero		1


	//   ....[2]....
        /*011c*/ 	.word	0x00000600
        /*0120*/ 	.word	0x000000ff
        /*0124*/ 	.word	0x00000008
        /*0128*/ 	.short	0x0100
        /*012a*/ 	.byte	0x04
	.zero		1


	//   ....[3]....
        /*012c*/ 	.word	0x00000610
        /*0130*/ 	.word	0x000000ff
        /*0134*/ 	.word	0x00000028
        /*0138*/ 	.short	0x0100
        /*013a*/ 	.byte	0x04
	.zero		1


	//   ....[4]....
        /*013c*/ 	.word	0x00000620
        /*0140*/ 	.word	0x000000ff
        /*0144*/ 	.word	0x00000010
        /*0148*/ 	.short	0x0100
        /*014a*/ 	.byte	0x04
	.zero		1


	//   ....[5]....
        /*014c*/ 	.word	0x00000630
        /*0150*/ 	.word	0x000000ff
        /*0154*/ 	.word	0x00000030
        /*0158*/ 	.short	0x0100
        /*015a*/ 	.byte	0x04
	.zero		1


	//   ....[6]....
        /*015c*/ 	.word	0x00000640
        /*0160*/ 	.word	0x000000ff
        /*0164*/ 	.word	0x00000018
        /*0168*/ 	.short	0x0100
        /*016a*/ 	.byte	0x04
	.zero		1


	//   ....[7]....
        /*016c*/ 	.word	0x00000650
        /*0170*/ 	.word	0x000000ff
        /*0174*/ 	.word	0x00000038
        /*0178*/ 	.short	0x0100
        /*017a*/ 	.byte	0x04
	.zero		1


	//   ....[8]....
        /*017c*/ 	.word	0x00000780
        /*0180*/ 	.word	0x000000ff
        /*0184*/ 	.word	0x00000040
        /*0188*/ 	.short	0x0100
        /*018a*/ 	.byte	0x04
	.zero		1


	//   ....[9]....
        /*018c*/ 	.word	0x00000790
        /*0190*/ 	.word	0x000000ff
        /*0194*/ 	.word	0x00000060
        /*0198*/ 	.short	0x0100
        /*019a*/ 	.byte	0x04
	.zero		1


	//   ....[10]....
        /*019c*/ 	.word	0x000007a0
        /*01a0*/ 	.word	0x000000ff
        /*01a4*/ 	.word	0x00000048
        /*01a8*/ 	.short	0x0100
        /*01aa*/ 	.byte	0x04
	.zero		1


	//   ....[11]....
        /*01ac*/ 	.word	0x000007b0
        /*01b0*/ 	.word	0x000000ff
        /*01b4*/ 	.word	0x00000068
        /*01b8*/ 	.short	0x0100
        /*01ba*/ 	.byte	0x04
	.zero		1


	//   ....[12]....
        /*01bc*/ 	.word	0x000007c0
        /*01c0*/ 	.word	0x000000ff
        /*01c4*/ 	.word	0x00000050
        /*01c8*/ 	.short	0x0100
        /*01ca*/ 	.byte	0x04
	.zero		1


	//   ....[13]....
        /*01cc*/ 	.word	0x000007d0
        /*01d0*/ 	.word	0x000000ff
        /*01d4*/ 	.word	0x00000070
        /*01d8*/ 	.short	0x0100
        /*01da*/ 	.byte	0x04
	.zero		1


	//   ....[14]....
        /*01dc*/ 	.word	0x000007e0
        /*01e0*/ 	.word	0x000000ff
        /*01e4*/ 	.word	0x00000058
        /*01e8*/ 	.short	0x0100
        /*01ea*/ 	.byte	0x04
	.zero		1


	//   ....[15]....
        /*01ec*/ 	.word	0x000007f0
        /*01f0*/ 	.word	0x000000ff
        /*01f4*/ 	.word	0x00000078
        /*01f8*/ 	.short	0x0100
        /*01fa*/ 	.byte	0x04
	.zero		1


	//   ....[16]....
        /*01fc*/ 	.word	0x000008e0
        /*0200*/ 	.word	0x000000ff
        /*0204*/ 	.word	0x00000080
        /*0208*/ 	.short	0x0100
        /*020a*/ 	.byte	0x06
	.zero		1


	//   ....[17]....
        /*020c*/ 	.word	0x000008f0
        /*0210*/ 	.word	0x000000ff
        /*0214*/ 	.word	0x00000088
        /*0218*/ 	.short	0x0100
        /*021a*/ 	.byte	0x06
	.zero		1


	//   ....[18]....
        /*021c*/ 	.word	0x00000a30
        /*0220*/ 	.word	0x000000ff
        /*0224*/ 	.word	0x00000090
        /*0228*/ 	.short	0x0100
        /*022a*/ 	.byte	0x06
	.zero		1


	//   ....[19]....
        /*022c*/ 	.word	0x00000a40
        /*0230*/ 	.word	0x000000ff
        /*0234*/ 	.word	0x00000098
        /*0238*/ 	.short	0x0100
        /*023a*/ 	.byte	0x06
	.zero		1


	//   ....[20]....
        /*023c*/ 	.word	0x00000b90
        /*0240*/ 	.word	0x000000ff
        /*0244*/ 	.word	0x000000a0
        /*0248*/ 	.short	0x0100
        /*024a*/ 	.byte	0x04
	.zero		1


	//   ....[21]....
        /*024c*/ 	.word	0x00000ba0
        /*0250*/ 	.word	0x000000ff
        /*0254*/ 	.word	0x000000b0
        /*0258*/ 	.short	0x0100
        /*025a*/ 	.byte	0x04
	.zero		1


	//   ....[22]....
        /*025c*/ 	.word	0x00000bb0
        /*0260*/ 	.word	0x000000ff
        /*0264*/ 	.word	0x000000a8
        /*0268*/ 	.short	0x0100
        /*026a*/ 	.byte	0x04
	.zero		1


	//   ....[23]....
        /*026c*/ 	.word	0x00000bc0
        /*0270*/ 	.word	0x000000ff
        /*0274*/ 	.word	0x000000b8
        /*0278*/ 	.short	0x0100
        /*027a*/ 	.byte	0x04
	.zero		1


	//   ....[24]....
        /*027c*/ 	.word	0x00001a00
        /*0280*/ 	.word	0x000000ff
        /*0284*/ 	.word	0x00000020
        /*0288*/ 	.short	0x010a
        /*028a*/ 	.byte	0x08
	.zero		1


	//   ....[25]....
        /*028c*/ 	.word	0x00001dc0
        /*0290*/ 	.word	0x000000ff
        /*0294*/ 	.word	0x00000020
        /*0298*/ 	.short	0x010a
        /*029a*/ 	.byte	0x35
	.zero		1


	//   ....[26]....
        /*029c*/ 	.word	0x00001f40
        /*02a0*/ 	.word	0x000000ff
        /*02a4*/ 	.word	0x00000020
        /*02a8*/ 	.short	0x010a
        /*02aa*/ 	.byte	0x09
	.zero		1


	//   ....[27]....
        /*02ac*/ 	.word	0x00002350
        /*02b0*/ 	.word	0x000000ff
        /*02b4*/ 	.word	0x00000088
        /*02b8*/ 	.short	0x0101
        /*02ba*/ 	.byte	0x39
	.zero		1


	//   ....[28]....
        /*02bc*/ 	.word	0x00002380
        /*02c0*/ 	.word	0x000000ff
        /*02c4*/ 	.word	0x00000020
        /*02c8*/ 	.short	0x010a
        /*02ca*/ 	.byte	0x04
	.zero		1


	//   ....[29]....
        /*02cc*/ 	.word	0x000025a0
        /*02d0*/ 	.word	0x000000ff
        /*02d4*/ 	.word	0x00000020
        /*02d8*/ 	.short	0x010a
        /*02da*/ 	.byte	0x35
	.zero		1


	//   ....[30]....
        /*02dc*/ 	.word	0x00002720
        /*02e0*/ 	.word	0x000000ff
        /*02e4*/ 	.word	0x00000020
        /*02e8*/ 	.short	0x010a
        /*02ea*/ 	.byte	0x08
	.zero		1


	//   ....[31]....
        /*02ec*/ 	.word	0x00002b20
        /*02f0*/ 	.word	0x000000ff
        /*02f4*/ 	.word	0x00000090
        /*02f8*/ 	.short	0x010a
        /*02fa*/ 	.byte	0x39
	.zero		1


	//   ....[32]....
        /*02fc*/ 	.word	0x00002be0
        /*0300*/ 	.word	0x000000ff
        /*0304*/ 	.word	0x00000000
        /*0308*/ 	.short	0x0101
        /*030a*/ 	.byte	0x04
	.zero		1


	//   ....[33]....
        /*030c*/ 	.word	0x000031d0
        /*0310*/ 	.word	0x000000ff
        /*0314*/ 	.word	0x00000000
        /*0318*/ 	.short	0x010a
        /*031a*/ 	.byte	0x04
	.zero		1


	//   ....[34]....
        /*031c*/ 	.word	0x00003270
        /*0320*/ 	.word	0x000000ff
        /*0324*/ 	.word	0x00000000
        /*0328*/ 	.short	0x010a
        /*032a*/ 	.byte	0x05
	.zero		1


	//   ....[35]....
        /*032c*/ 	.word	0x00003310
        /*0330*/ 	.word	0x000000ff
        /*0334*/ 	.word	0x00000000
        /*0338*/ 	.short	0x010a
        /*033a*/ 	.byte	0x05
	.zero		1


	//   ....[36]....
        /*033c*/ 	.word	0x000033c0
        /*0340*/ 	.word	0x00000000
        /*0344*/ 	.word	0x00000000
        /*0348*/ 	.short	0x010a
        /*034a*/ 	.byte	0xff
	.zero		1


	//   ....[37]....
        /*034c*/ 	.word	0x00003510
        /*0350*/ 	.word	0x000000ff
        /*0354*/ 	.word	0x00000098
        /*0358*/ 	.short	0x010a
        /*035a*/ 	.byte	0x04
	.zero		1


	//   ....[38]....
        /*035c*/ 	.word	0x000035b0
        /*0360*/ 	.word	0x000000ff
        /*0364*/ 	.word	0x00000090
        /*0368*/ 	.short	0x010a
        /*036a*/ 	.byte	0x04
	.zero		1


	//   ....[39]....
        /*036c*/ 	.word	0x00003650
        /*0370*/ 	.word	0x000000ff
        /*0374*/ 	.word	0x00000000
        /*0378*/ 	.short	0x0101
        /*037a*/ 	.byte	0x05
	.zero		1


	//   ....[40]....
        /*037c*/ 	.word	0x00003690
        /*0380*/ 	.word	0x000000ff
        /*0384*/ 	.word	0x00000098
        /*0388*/ 	.short	0x0106
        /*038a*/ 	.byte	0x04
	.zero		1


	//   ....[41]....
        /*038c*/ 	.word	0x000036d0
        /*0390*/ 	.word	0x00000000
        /*0394*/ 	.word	0x00000098
        /*0398*/ 	.short	0x010a
        /*039a*/ 	.byte	0xff
	.zero		1


	//   ....[42]....
        /*039c*/ 	.word	0x00003cb0
        /*03a0*/ 	.word	0x000000ff
        /*03a4*/ 	.word	0x00000090
        /*03a8*/ 	.short	0x010a
        /*03aa*/ 	.byte	0x18
	.zero		1


	//   ....[43]....
        /*03ac*/ 	.word	0x00003d60
        /*03b0*/ 	.word	0x000000ff
        /*03b4*/ 	.word	0x00000000
        /*03b8*/ 	.short	0x0101
        /*03ba*/ 	.byte	0x2e
	.zero		1


	//   ....[44]....
        /*03bc*/ 	.word	0x00003d70
        /*03c0*/ 	.word	0x000000ff
        /*03c4*/ 	.word	0x000000b0
        /*03c8*/ 	.short	0x010a
        /*03ca*/ 	.byte	0x1c
	.zero		1


	//   ....[45]....
        /*03cc*/ 	.word	0x00003e00
        /*03d0*/ 	.word	0x000000ff
        /*03d4*/ 	.word	0x00000000
        /*03d8*/ 	.short	0x010a
        /*03da*/ 	.byte	0x04
	.zero		1


	//   ....[46]....
        /*03dc*/ 	.word	0x00003ea0
        /*03e0*/ 	.word	0x000000ff
        /*03e4*/ 	.word	0x00000000
        /*03e8*/ 	.short	0x010a
        /*03ea*/ 	.byte	0x14
	.zero		1


	//   ....[47]....
        /*03ec*/ 	.word	0x00003fe0
        /*03f0*/ 	.word	0x000000ff
        /*03f4*/ 	.word	0x00000000
        /*03f8*/ 	.short	0x010a
        /*03fa*/ 	.byte	0x04
	.zero		1


	//   ....[48]....
        /*03fc*/ 	.word	0x00004430
        /*0400*/ 	.word	0x000000ff
        /*0404*/ 	.word	0x00000000
        /*0408*/ 	.short	0x010a
        /*040a*/ 	.byte	0x04
	.zero		1


	//   ....[49]....
        /*040c*/ 	.word	0x000044c0
        /*0410*/ 	.word	0x000000ff
        /*0414*/ 	.word	0x00000000
        /*0418*/ 	.short	0x010a
        /*041a*/ 	.byte	0x04
	.zero		1


	//   ....[50]....
        /*041c*/ 	.word	0x00004cb0
        /*0420*/ 	.word	0x000000ff
        /*0424*/ 	.word	0x00000090
        /*0428*/ 	.short	0x010a
        /*042a*/ 	.byte	0x14
	.zero		1


	//   ....[51]....
        /*042c*/ 	.word	0x00004d50
        /*0430*/ 	.word	0x000000ff
        /*0434*/ 	.word	0x00000000
        /*0438*/ 	.short	0x0101
        /*043a*/ 	.byte	0x30
	.zero		1


	//   ....[52]....
        /*043c*/ 	.word	0x00005280
        /*0440*/ 	.word	0x000000ff
        /*0444*/ 	.word	0x00000088
        /*0448*/ 	.short	0x010a
        /*044a*/ 	.byte	0x14
	.zero		1


	//   ....[53]....
        /*044c*/ 	.word	0x00005870
        /*0450*/ 	.word	0x000000ff
        /*0454*/ 	.word	0x00000060
        /*0458*/ 	.short	0x010a
        /*045a*/ 	.byte	0x14
	.zero		1


	//   ....[54]....
        /*045c*/ 	.word	0x000059e0
        /*0460*/ 	.word	0x000000ff
        /*0464*/ 	.word	0x00000040
        /*0468*/ 	.short	0x010b
        /*046a*/ 	.byte	0x14
	.zero		1


	//   ....[55]....
        /*046c*/ 	.word	0x000059f0
        /*0470*/ 	.word	0x000000ff
        /*0474*/ 	.word	0x00000000
        /*0478*/ 	.short	0x0101
        /*047a*/ 	.byte	0x36
	.zero		1


	//   ....[56]....
        /*047c*/ 	.word	0x00005a00
        /*0480*/ 	.word	0x000000ff
        /*0484*/ 	.word	0x00000068
        /*0488*/ 	.short	0x010a
        /*048a*/ 	.byte	0x14
	.zero		1


	//   ....[57]....
        /*048c*/ 	.word	0x00005b40
        /*0490*/ 	.word	0x000000ff
        /*0494*/ 	.word	0x00000048
        /*0498*/ 	.short	0x010b
        /*049a*/ 	.byte	0x14
	.zero		1


	//   ....[58]....
        /*049c*/ 	.word	0x00005b50
        /*04a0*/ 	.word	0x000000ff
        /*04a4*/ 	.word	0x00000000
        /*04a8*/ 	.short	0x0101
        /*04aa*/ 	.byte	0x35
	.zero		1


	//   ....[59]....
        /*04ac*/ 	.word	0x00005b60
        /*04b0*/ 	.word	0x000000ff
        /*04b4*/ 	.word	0x00000070
        /*04b8*/ 	.short	0x010a
        /*04ba*/ 	.byte	0x14
	.zero		1


	//   ....[60]....
        /*04bc*/ 	.word	0x00005cc0
        /*04c0*/ 	.word	0x000000ff
        /*04c4*/ 	.word	0x00000050
        /*04c8*/ 	.short	0x010b
        /*04ca*/ 	.byte	0x14
	.zero		1


	//   ....[61]....
        /*04cc*/ 	.word	0x00005cd0
        /*04d0*/ 	.word	0x000000ff
        /*04d4*/ 	.word	0x00000000
        /*04d8*/ 	.short	0x0101
        /*04da*/ 	.byte	0x34
	.zero		1


	//   ....[62]....
        /*04dc*/ 	.word	0x00005ce0
        /*04e0*/ 	.word	0x000000ff
        /*04e4*/ 	.word	0x00000078
        /*04e8*/ 	.short	0x010a
        /*04ea*/ 	.byte	0x14
	.zero		1


	//   ....[63]....
        /*04ec*/ 	.word	0x00005e60
        /*04f0*/ 	.word	0x000000ff
        /*04f4*/ 	.word	0x00000058
        /*04f8*/ 	.short	0x010b
        /*04fa*/ 	.byte	0x14
	.zero		1


	//   ....[64]....
        /*04fc*/ 	.word	0x00005e70
        /*0500*/ 	.word	0x000000ff
        /*0504*/ 	.word	0x00000000
        /*0508*/ 	.short	0x0101
        /*050a*/ 	.byte	0x33
	.zero		1


	//   ....[65]....
        /*050c*/ 	.word	0x00005ea0
        /*0510*/ 	.word	0x000000ff
        /*0514*/ 	.word	0x00000060
        /*0518*/ 	.short	0x010a
        /*051a*/ 	.byte	0x14
	.zero		1


	//   ....[66]....
        /*051c*/ 	.word	0x00005ec0
        /*0520*/ 	.word	0x000000ff
        /*0524*/ 	.word	0x00000068
        /*0528*/ 	.short	0x010a
        /*052a*/ 	.byte	0x14
	.zero		1


	//   ....[67]....
        /*052c*/ 	.word	0x00005ee0
        /*0530*/ 	.word	0x000000ff
        /*0534*/ 	.word	0x00000070
        /*0538*/ 	.short	0x010a
        /*053a*/ 	.byte	0x14
	.zero		1


	//   ....[68]....
        /*053c*/ 	.word	0x00005f20
        /*0540*/ 	.word	0x00000000
        /*0544*/ 	.word	0x00000078
        /*0548*/ 	.short	0x010a
        /*054a*/ 	.byte	0xff
	.zero		1


	//   ....[69]....
        /*054c*/ 	.word	0x000062c0
        /*0550*/ 	.word	0x000000ff
        /*0554*/ 	.word	0x00000090
        /*0558*/ 	.short	0x010a
        /*055a*/ 	.byte	0x31
	.zero		1


	//   ....[70]....
        /*055c*/ 	.word	0x00006380
        /*0560*/ 	.word	0x000000ff
        /*0564*/ 	.word	0x00000000
        /*0568*/ 	.short	0x0101
        /*056a*/ 	.byte	0x04
	.zero		1


	//   ....[71]....
        /*056c*/ 	.word	0x00007600
        /*0570*/ 	.word	0x000000ff
        /*0574*/ 	.word	0x00000040
        /*0578*/ 	.short	0x010a
        /*057a*/ 	.byte	0x31
	.zero		1


	//   ....[72]....
        /*057c*/ 	.word	0x00007640
        /*0580*/ 	.word	0x00000053
        /*0584*/ 	.word	0x000000a0
        /*0588*/ 	.short	0x010a
        /*058a*/ 	.byte	0xff
	.zero		1


	//   ....[73]....
        /*058c*/ 	.word	0x00007750
        /*0590*/ 	.word	0x000000ff
        /*0594*/ 	.word	0x00000040
        /*0598*/ 	.short	0x010a
        /*059a*/ 	.byte	0x31
	.zero		1


	//   ....[74]....
        /*059c*/ 	.word	0x00007850
        /*05a0*/ 	.word	0x00000053
        /*05a4*/ 	.word	0x000000a0
        /*05a8*/ 	.short	0x010a
        /*05aa*/ 	.byte	0xff
	.zero		1


	//   ....[75]....
        /*05ac*/ 	.word	0x00008050
        /*05b0*/ 	.word	0x00000000
        /*05b4*/ 	.word	0x00000000
        /*05b8*/ 	.short	0x0101
        /*05ba*/ 	.byte	0xff
	.zero		1


	//   ....[76]....
        /*05bc*/ 	.word	0x00008060
        /*05c0*/ 	.word	0x00000003
        /*05c4*/ 	.word	0x00000040
        /*05c8*/ 	.short	0x010a
        /*05ca*/ 	.byte	0xff
	.zero		1


	//   ....[77]....
        /*05cc*/ 	.word	0x00008130
        /*05d0*/ 	.word	0x00000003
        /*05d4*/ 	.word	0x00000040
        /*05d8*/ 	.short	0x010a
        /*05da*/ 	.byte	0xff
	.zero		1


	//   ....[78]....
        /*05dc*/ 	.word	0x000089a0
        /*05e0*/ 	.word	0x00000028
        /*05e4*/ 	.word	0x00000000
        /*05e8*/ 	.short	0x0101
        /*05ea*/ 	.byte	0xff
	.zero		1


	//   ....[79]....
        /*05ec*/ 	.word	0x000089c0
        /*05f0*/ 	.word	0x0000005b
        /*05f4*/ 	.word	0x00000040
        /*05f8*/ 	.short	0x010a
        /*05fa*/ 	.byte	0xff
	.zero		1


	//   ....[80]....
        /*05fc*/ 	.word	0x00008a80
        /*0600*/ 	.word	0x0000005b
        /*0604*/ 	.word	0x00000040
        /*0608*/ 	.short	0x010a
        /*060a*/ 	.byte	0xff
	.zero		1


	//   ....[81]....
        /*060c*/ 	.word	0x000092e0
        /*0610*/ 	.word	0x0000005c
        /*0614*/ 	.word	0x00000000
        /*0618*/ 	.short	0x0101
        /*061a*/ 	.byte	0xff
	.zero		1


	//   ....[82]....
        /*061c*/ 	.word	0x00009300
        /*0620*/ 	.word	0x0000005d
        /*0624*/ 	.word	0x00000040
        /*0628*/ 	.short	0x010a
        /*062a*/ 	.byte	0xff
	.zero		1


	//   ....[83]....
        /*062c*/ 	.word	0x000093c0
        /*0630*/ 	.word	0x0000005d
        /*0634*/ 	.word	0x00000040
        /*0638*/ 	.short	0x010a
        /*063a*/ 	.byte	0xff
	.zero		1


	//   ....[84]....
        /*063c*/ 	.word	0x000099a0
        /*0640*/ 	.word	0x000000ff
        /*0644*/ 	.word	0x00000000
        /*0648*/ 	.short	0x0101
        /*064a*/ 	.byte	0x04
	.zero		1


	//   ....[85]....
        /*064c*/ 	.word	0x00009c90
        /*0650*/ 	.word	0x00000002
        /*0654*/ 	.word	0x00000000
        /*0658*/ 	.short	0x0101
        /*065a*/ 	.byte	0xff
	.zero		1


	//   ....[86]....
        /*065c*/ 	.word	0x00009f10
        /*0660*/ 	.word	0x000000ff
        /*0664*/ 	.word	0x00000000
        /*0668*/ 	.short	0x0101
        /*066a*/ 	.byte	0x04
	.zero		1


	//   ....[87]....
        /*066c*/ 	.word	0x00009f40
        /*0670*/ 	.word	0x00000000
        /*0674*/ 	.word	0x00000020
        /*0678*/ 	.short	0x010a
        /*067a*/ 	.byte	0xff
	.zero		1


	//   ....[88]....
        /*067c*/ 	.word	0x00009fa0
        /*0680*/ 	.word	0x00000000
        /*0684*/ 	.word	0x00000020
        /*0688*/ 	.short	0x010a
        /*068a*/ 	.byte	0xff
	.zero		1


	//   ....[89]....
        /*068c*/ 	.word	0x0000a000
        /*0690*/ 	.word	0x00000000
        /*0694*/ 	.word	0x00000090
        /*0698*/ 	.short	0x010a
        /*069a*/ 	.byte	0xff
	.zero		1


	//   ....[90]....
        /*069c*/ 	.word	0x0000a060
        /*06a0*/ 	.word	0x00000000
        /*06a4*/ 	.word	0x00000000
        /*06a8*/ 	.short	0x010a
        /*06aa*/ 	.byte	0xff
	.zero		1


	//   ....[91]....
        /*06ac*/ 	.word	0x0000a0c0
        /*06b0*/ 	.word	0x00000000
        /*06b4*/ 	.word	0x00000000
        /*06b8*/ 	.short	0x010a
        /*06ba*/ 	.byte	0xff
	.zero		1


	//   ....[92]....
        /*06bc*/ 	.word	0x0000a120
        /*06c0*/ 	.word	0x00000000
        /*06c4*/ 	.word	0x00000000
        /*06c8*/ 	.short	0x010a
        /*06ca*/ 	.byte	0xff
	.zero		1


	//   ....[93]....
        /*06cc*/ 	.word	0x0000a180
        /*06d0*/ 	.word	0x00000004
        /*06d4*/ 	.word	0x00000098
        /*06d8*/ 	.short	0x010a
        /*06da*/ 	.byte	0xff
	.zero		1


	//   ....[94]....
        /*06dc*/ 	.word	0x0000a1e0
        /*06e0*/ 	.word	0x00000004
        /*06e4*/ 	.word	0x00000090
        /*06e8*/ 	.short	0x010a
        /*06ea*/ 	.byte	0xff
	.zero		1


	//   ....[95]....
        /*06ec*/ 	.word	0x0000a240
        /*06f0*/ 	.word	0x00000000
        /*06f4*/ 	.word	0x00000090
        /*06f8*/ 	.short	0x010a
        /*06fa*/ 	.byte	0xff
	.zero		1


	//   ....[96]....
        /*06fc*/ 	.word	0x0000a2a0
        /*0700*/ 	.word	0x00000005
        /*0704*/ 	.word	0x000000b0
        /*0708*/ 	.short	0x010a
        /*070a*/ 	.byte	0xff
	.zero		1


	//   ....[97]....
        /*070c*/ 	.word	0x0000a300
        /*0710*/ 	.word	0x00000000
        /*0714*/ 	.word	0x00000000
        /*0718*/ 	.short	0x010a
        /*071a*/ 	.byte	0xff
	.zero		1


	//   ....[98]....
        /*071c*/ 	.word	0x0000a360
        /*0720*/ 	.word	0x00000000
        /*0724*/ 	.word	0x00000000
        /*0728*/ 	.short	0x010a
        /*072a*/ 	.byte	0xff
	.zero		1


	//   ....[99]....
        /*072c*/ 	.word	0x0000a3c0
        /*0730*/ 	.word	0x00000000
        /*0734*/ 	.word	0x00000000
        /*0738*/ 	.short	0x010a
        /*073a*/ 	.byte	0xff
	.zero		1


	//   ....[100]....
        /*073c*/ 	.word	0x0000a420
        /*0740*/ 	.word	0x00000000
        /*0744*/ 	.word	0x00000090
        /*0748*/ 	.short	0x010a
        /*074a*/ 	.byte	0xff
	.zero		1


	//   ....[101]....
        /*074c*/ 	.word	0x0000a480
        /*0750*/ 	.word	0x00000003
        /*0754*/ 	.word	0x00000088
        /*0758*/ 	.short	0x010a
        /*075a*/ 	.byte	0xff
	.zero		1


	//   ....[102]....
        /*075c*/ 	.word	0x0000a4e0
        /*0760*/ 	.word	0x00000000
        /*0764*/ 	.word	0x00000060
        /*0768*/ 	.short	0x010a
        /*076a*/ 	.byte	0xff
	.zero		1


	//   ....[103]....
        /*076c*/ 	.word	0x0000a540
        /*0770*/ 	.word	0x00000000
        /*0774*/ 	.word	0x00000068
        /*0778*/ 	.short	0x010a
        /*077a*/ 	.byte	0xff
	.zero		1


	//   ....[104]....
        /*077c*/ 	.word	0x0000a5a0
        /*0780*/ 	.word	0x00000000
        /*0784*/ 	.word	0x00000070
        /*0788*/ 	.short	0x010a
        /*078a*/ 	.byte	0xff
	.zero		1


	//   ....[105]....
        /*078c*/ 	.word	0x0000a600
        /*0790*/ 	.word	0x00000000
        /*0794*/ 	.word	0x00000078
        /*0798*/ 	.short	0x010a
        /*079a*/ 	.byte	0xff
	.zero		1


	//   ....[106]....
        /*079c*/ 	.word	0x0000a660
        /*07a0*/ 	.word	0x00000000
        /*07a4*/ 	.word	0x00000060
        /*07a8*/ 	.short	0x010a
        /*07aa*/ 	.byte	0xff
	.zero		1


	//   ....[107]....
        /*07ac*/ 	.word	0x0000a6c0
        /*07b0*/ 	.word	0x00000000
        /*07b4*/ 	.word	0x00000068
        /*07b8*/ 	.short	0x010a
        /*07ba*/ 	.byte	0xff
	.zero		1


	//   ....[108]....
        /*07bc*/ 	.word	0x0000a720
        /*07c0*/ 	.word	0x00000000
        /*07c4*/ 	.word	0x00000070
        /*07c8*/ 	.short	0x010a
        /*07ca*/ 	.byte	0xff
	.zero		1


	//   ....[109]....
        /*07cc*/ 	.word	0x0000a780
        /*07d0*/ 	.word	0x00000000
        /*07d4*/ 	.word	0x00000090
        /*07d8*/ 	.short	0x010a
        /*07da*/ 	.byte	0xff
	.zero		1


	//   ....[110]....
        /*07dc*/ 	.word	0x0000a7e0
        /*07e0*/ 	.word	0x00000002
        /*07e4*/ 	.word	0x00000040
        /*07e8*/ 	.short	0x010a
        /*07ea*/ 	.byte	0xff
	.zero		1


	//   ....[111]....
        /*07ec*/ 	.word	0x0000a830
        /*07f0*/ 	.word	0x00000053
        /*07f4*/ 	.word	0x000000a0
        /*07f8*/ 	.short	0x010a
        /*07fa*/ 	.byte	0xff
	.zero		1


	//   ....[112]....
        /*07fc*/ 	.word	0x0000a880
        /*0800*/ 	.word	0x00000003
        /*0804*/ 	.word	0x00000040
        /*0808*/ 	.short	0x010a
        /*080a*/ 	.byte	0xff
	.zero		1


	//   ....[113]....
        /*080c*/ 	.word	0x0000a8d0
        /*0810*/ 	.word	0x0000005b
        /*0814*/ 	.word	0x00000040
        /*0818*/ 	.short	0x010a
        /*081a*/ 	.byte	0xff
	.zero		1


	//   ....[114]....
        /*081c*/ 	.word	0x0000a920
        /*0820*/ 	.word	0x0000005d
        /*0824*/ 	.word	0x00000040
        /*0828*/ 	.short	0x010a
        /*082a*/ 	.byte	0xff
	.zero		1


	//----- nvinfo : EIATTR_NUM_MBARRIERS
	.align		4
.L_47:
        /*082c*/ 	.byte	0x03, 0x38
        /*082e*/ 	.short	0x0018


	//----- nvinfo : EIATTR_EXIT_INSTR_OFFSETS
	.align		4
        /*0830*/ 	.byte	0x04, 0x1c
        /*0832*/ 	.short	(.L_49 - .L_48)


	//   ....[0]....
.L_48:
        /*0834*/ 	.word	0x000033f0


	//   ....[1]....
        /*0838*/ 	.word	0x000036a0


	//   ....[2]....
        /*083c*/ 	.word	0x00003700


	//   ....[3]....
        /*0840*/ 	.word	0x00004730


	//   ....[4]....
        /*0844*/ 	.word	0x00005f50


	//   ....[5]....
        /*0848*/ 	.word	0x00005f90


	//   ....[6]....
        /*084c*/ 	.word	0x00009df0


	//   ....[7]....
        /*0850*/ 	.word	0x00009e70


	//   ....[8]....
        /*0854*/ 	.word	0x00009ea0


	//   ....[9]....
        /*0858*/ 	.word	0x00009f20


	//----- nvinfo : EIATTR_MAX_THREADS
	.align		4
.L_49:
        /*085c*/ 	.byte	0x04, 0x05
        /*085e*/ 	.short	(.L_51 - .L_50)
.L_50:
        /*0860*/ 	.word	0x00000100
        /*0864*/ 	.word	0x00000001
        /*0868*/ 	.word	0x00000001


	//----- nvinfo : EIATTR_CRS_STACK_SIZE
	.align		4
.L_51:
        /*086c*/ 	.byte	0x04, 0x1e
        /*086e*/ 	.short	(.L_53 - .L_52)
.L_52:
        /*0870*/ 	.word	0x00000000


	//----- nvinfo : EIATTR_CBANK_PARAM_SIZE
	.align		4
.L_53:
        /*0874*/ 	.byte	0x03, 0x19
        /*0876*/ 	.short	0x0900


	//----- nvinfo : EIATTR_PARAM_CBANK
	.align		4
        /*0878*/ 	.byte	0x04, 0x0a
        /*087a*/ 	.short	(.L_55 - .L_54)
	.align		4
.L_54:
        /*087c*/ 	.word	index@(.nv.constant0._ZN7cutlass13device_kernelINS_4conv6kernel13ConvUniversalINS1_16ConvProblemShapeILNS1_8OperatorE2ELi3EEENS1_10collective14CollectiveConvINS1_47MainloopSm100TmaUmmaWarpSpecializedImplicitGemmILS5_2ELi4ELi3ELi1ELi2EN4cute5tupleIJNSA_1CILi1EEESD_SD_EEEEENSB_IJNSC_ILi64EEENSB_IJNSC_ILi128EEEEEENSB_IJSG_EEEEEENS_10tfloat32_tESL_NSA_8TiledMMAINSA_8MMA_AtomIJNSA_17SM100_MMA_TF32_SSISL_SL_fLi64ELi128ELNSA_4UMMA5MajorE1ELSQ_1ELNSP_7ScaleInE0ELSR_0EEEEEENSA_6LayoutISE_NSB_IJNSC_ILi0EEESV_SV_EEEEENSB_IJNSA_10UnderscoreESY_SY_EEEEENS7_6detail27Sm100ImplicitGemmTileTraitsINSA_13SM90_TMA_LOADENSA_14ComposedLayoutINSA_7SwizzleILi2ELi5ELi2EEENSA_18smem_ptr_flag_bitsILi32EEENSU_INSB_IJNSC_ILi32EEENSC_ILi4EEEEEENSB_IJSD_S19_EEEEEEEvEENS12_INSA_20SM90_TMA_LOAD_IM2COLES1E_vEEEENS_8epilogue10collective18CollectiveEpilogueINS1J_23Sm100TmaWarpSpecializedILi4ELi2ELi16ELb1ELb0EEEJSK_NSB_IJNSU_ISG_SD_EENSU_IS19_SD_EEEEESL_NSB_IJlNSB_IJSD_lllEEESV_EEESL_S1S_NS1J_6fusion15FusionCallbacksIS1N_NS1T_17LinearCombinationISL_fSL_fLNS_15FloatRoundStyleE2EEESK_S1Q_JEEENSA_5SM1004TMEM4LOAD26SM100_TMEM_LOAD_16dp128b8xES13_NS14_INS15_ILi3ELi4ELi3EEES18_NSU_INSB_IJNSC_ILi8EEES19_EEENSB_IJS19_SD_EEEEEEENSA_17SM75_U32x4_LDSM_NENSA_14SM90_TMA_STOREES28_NSA_17SM90_U32x4_STSM_NENSA_39AutoVectorizingCopyWithAssumedAlignmentILi128EEEEEEvvEEEEvNT_6ParamsE)
        /*0880*/ 	.short	0x0380
        /*0882*/ 	.short	0x0900


	//----- nvinfo : EIATTR_SW_WAR
	.align		4
.L_55:
        /*0884*/ 	.byte	0x04, 0x36
        /*0886*/ 	.short	(.L_57 - .L_56)
.L_56:
        /*0888*/ 	.word	0x00000008
.L_57:


//--------------------- .nv.callgraph             --------------------------
	.section	.nv.callgraph,"",@"SHT_CUDA_CALLGRAPH"
	.align	4
	.sectionentsize	8
	.align		4
        /*0000*/ 	.word	0x00000000
	.align		4
        /*0004*/ 	.word	0xffffffff
	.align		4
        /*0008*/ 	.word	index@(_ZN7cutlass13device_kernelINS_4conv6kernel13ConvUniversalINS1_16ConvProblemShapeILNS1_8OperatorE2ELi3EEENS1_10collective14CollectiveConvINS1_47MainloopSm100TmaUmmaWarpSpecializedImplicitGemmILS5_2ELi4ELi3ELi1ELi2EN4cute5tupleIJNSA_1CILi1EEESD_SD_EEEEENSB_IJNSC_ILi64EEENSB_IJNSC_ILi128EEEEEENSB_IJSG_EEEEEENS_10tfloat32_tESL_NSA_8TiledMMAINSA_8MMA_AtomIJNSA_17SM100_MMA_TF32_SSISL_SL_fLi64ELi128ELNSA_4UMMA5MajorE1ELSQ_1ELNSP_7ScaleInE0ELSR_0EEEEEENSA_6LayoutISE_NSB_IJNSC_ILi0EEESV_SV_EEEEENSB_IJNSA_10UnderscoreESY_SY_EEEEENS7_6detail27Sm100ImplicitGemmTileTraitsINSA_13SM90_TMA_LOADENSA_14ComposedLayoutINSA_7SwizzleILi2ELi5ELi2EEENSA_18smem_ptr_flag_bitsILi32EEENSU_INSB_IJNSC_ILi32EEENSC_ILi4EEEEEENSB_IJSD_S19_EEEEEEEvEENS12_INSA_20SM90_TMA_LOAD_IM2COLES1E_vEEEENS_8epilogue10collective18CollectiveEpilogueINS1J_23Sm100TmaWarpSpecializedILi4ELi2ELi16ELb1ELb0EEEJSK_NSB_IJNSU_ISG_SD_EENSU_IS19_SD_EEEEESL_NSB_IJlNSB_IJSD_lllEEESV_EEESL_S1S_NS1J_6fusion15FusionCallbacksIS1N_NS1T_17LinearCombinationISL_fSL_fLNS_15FloatRoundStyleE2EEESK_S1Q_JEEENSA_5SM1004TMEM4LOAD26SM100_TMEM_LOAD_16dp128b8xES13_NS14_INS15_ILi3ELi4ELi3EEES18_NSU_INSB_IJNSC_ILi8EEES19_EEENSB_IJS19_SD_EEEEEEENSA_17SM75_U32x4_LDSM_NENSA_14SM90_TMA_STOREES28_NSA_17SM90_U32x4_STSM_NENSA_39AutoVectorizingCopyWithAssumedAlignmentILi128EEEEEEvvEEEEvNT_6ParamsE)
	.align		4
        /*000c*/ 	.word	index@(__assertfail)
	.align		4
        /*0010*/ 	.word	0x00000000
	.align		4
        /*0014*/ 	.word	0xfffffffe
	.align		4
        /*0018*/ 	.word	0x00000000
	.align		4
        /*001c*/ 	.word	0xfffffffd
	.align		4
        /*0020*/ 	.word	0x00000000
	.align		4
        /*0024*/ 	.word	0xfffffffc


//--------------------- .nv.constant4             --------------------------
	.section	.nv.constant4,"a",@progbits
	.align	8
	.align		8
.nv.constant4:
        /*0000*/ 	.dword	__assertfail
	.align		8
        /*0008*/ 	.dword	__unnamed_1
	.align		8
        /*0010*/ 	.dword	__unnamed_2
	.align		8
        /*0018*/ 	.dword	_ZN39_INTERNAL_cde87fcb_4_k_cu_8a73fe3c_33974cuda3std3__45__cpo5beginE
	.align		8
        /*0020*/ 	.dword	_ZN39_INTERNAL_cde87fcb_4_k_cu_8a73fe3c_33974cuda3std3__45__cpo3endE
	.align		8
        /*0028*/ 	.dword	_ZN39_INTERNAL_cde87fcb_4_k_cu_8a73fe3c_33974cuda3std3__45__cpo6cbeginE
	.align		8
        /*0030*/ 	.dword	_ZN39_INTERNAL_cde87fcb_4_k_cu_8a73fe3c_33974cuda3std3__45__cpo4cendE
	.align		8
        /*0038*/ 	.dword	_ZN39_INTERNAL_cde87fcb_4_k_cu_8a73fe3c_33974cuda3std3__441_GLOBAL__N__cde87fcb_4_k_cu_8a73fe3c_33976ignoreE
	.align		8
        /*0040*/ 	.dword	_ZN39_INTERNAL_cde87fcb_4_k_cu_8a73fe3c_33974cuda3std3__419piecewise_constructE
	.align		8
        /*0048*/ 	.dword	_ZN39_INTERNAL_cde87fcb_4_k_cu_8a73fe3c_33974cuda3std3__48in_placeE
	.align		8
        /*0050*/ 	.dword	_ZN39_INTERNAL_cde87fcb_4_k_cu_8a73fe3c_33974cuda3std6ranges3__45__cpo4swapE
	.align		8
        /*0058*/ 	.dword	_ZN39_INTERNAL_cde87fcb_4_k_cu_8a73fe3c_33974cuda3std6ranges3__45__cpo9iter_moveE
	.align		8
        /*0060*/ 	.dword	_ZN39_INTERNAL_cde87fcb_4_k_cu_8a73fe3c_33974cute7productE
	.align		8
        /*0068*/ 	.dword	_ZN39_INTERNAL_cde87fcb_4_k_cu_8a73fe3c_33974cute1_E
	.align		8
        /*0070*/ 	.dword	$str$27
	.align		8
        /*0078*/ 	.dword	$str$28
	.align		8
        /*0080*/ 	.dword	$str$29
	.align		8
        /*0088*/ 	.dword	$str$30


//--------------------- .text._ZN7cutlass13device_kernelINS_4conv6kernel13ConvUniversalINS1_16ConvProblemShapeILNS1_8OperatorE2ELi3EEENS1_10collective14CollectiveConvINS1_47MainloopSm100TmaUmmaWarpSpecializedImplicitGemmILS5_2ELi4ELi3ELi1ELi2EN4cute5tupleIJNSA_1CILi1EEESD_SD_EEEEENSB_IJNSC_ILi64EEENSB_IJNSC_ILi128EEEEEENSB_IJSG_EEEEEENS_10tfloat32_tESL_NSA_8TiledMMAINSA_8MMA_AtomIJNSA_17SM100_MMA_TF32_SSISL_SL_fLi64ELi128ELNSA_4UMMA5MajorE1ELSQ_1ELNSP_7ScaleInE0ELSR_0EEEEEENSA_6LayoutISE_NSB_IJNSC_ILi0EEESV_SV_EEEEENSB_IJNSA_10UnderscoreESY_SY_EEEEENS7_6detail27Sm100ImplicitGemmTileTraitsINSA_13SM90_TMA_LOADENSA_14ComposedLayoutINSA_7SwizzleILi2ELi5ELi2EEENSA_18smem_ptr_flag_bitsILi32EEENSU_INSB_IJNSC_ILi32EEENSC_ILi4EEEEEENSB_IJSD_S19_EEEEEEEvEENS12_INSA_20SM90_TMA_LOAD_IM2COLES1E_vEEEENS_8epilogue10collective18CollectiveEpilogueINS1J_23Sm100TmaWarpSpecializedILi4ELi2ELi16ELb1ELb0EEEJSK_NSB_IJNSU_ISG_SD_EENSU_IS19_SD_EEEEESL_NSB_IJlNSB_IJSD_lllEEESV_EEESL_S1S_NS1J_6fusion15FusionCallbacksIS1N_NS1T_17LinearCombinationISL_fSL_fLNS_15FloatRoundStyleE2EEESK_S1Q_JEEENSA_5SM1004TMEM4LOAD26SM100_TMEM_LOAD_16dp128b8xES13_NS14_INS15_ILi3ELi4ELi3EEES18_NSU_INSB_IJNSC_ILi8EEES19_EEENSB_IJS19_SD_EEEEEEENSA_17SM75_U32x4_LDSM_NENSA_14SM90_TMA_STOREES28_NSA_17SM90_U32x4_STSM_NENSA_39AutoVectorizingCopyWithAssumedAlignmentILi128EEEEEEvvEEEEvNT_6ParamsE --------------------------
	.section	.text._ZN7cutlass13device_kernelINS_4conv6kernel13ConvUniversalINS1_16ConvProblemShapeILNS1_8OperatorE2ELi3EEENS1_10collective14CollectiveConvINS1_47MainloopSm100TmaUmmaWarpSpecializedImplicitGemmILS5_2ELi4ELi3ELi1ELi2EN4cute5tupleIJNSA_1CILi1EEESD_SD_EEEEENSB_IJNSC_ILi64EEENSB_IJNSC_ILi128EEEEEENSB_IJSG_EEEEEENS_10tfloat32_tESL_NSA_8TiledMMAINSA_8MMA_AtomIJNSA_17SM100_MMA_TF32_SSISL_SL_fLi64ELi128ELNSA_4UMMA5MajorE1ELSQ_1ELNSP_7ScaleInE0ELSR_0EEEEEENSA_6LayoutISE_NSB_IJNSC_ILi0EEESV_SV_EEEEENSB_IJNSA_10UnderscoreESY_SY_EEEEENS7_6detail27Sm100ImplicitGemmTileTraitsINSA_13SM90_TMA_LOADENSA_14ComposedLayoutINSA_7SwizzleILi2ELi5ELi2EEENSA_18smem_ptr_flag_bitsILi32EEENSU_INSB_IJNSC_ILi32EEENSC_ILi4EEEEEENSB_IJSD_S19_EEEEEEEvEENS12_INSA_20SM90_TMA_LOAD_IM2COLES1E_vEEEENS_8epilogue10collective18CollectiveEpilogueINS1J_23Sm100TmaWarpSpecializedILi4ELi2ELi16ELb1ELb0EEEJSK_NSB_IJNSU_ISG_SD_EENSU_IS19_SD_EEEEESL_NSB_IJlNSB_IJSD_lllEEESV_EEESL_S1S_NS1J_6fusion15FusionCallbacksIS1N_NS1T_17LinearCombinationISL_fSL_fLNS_15FloatRoundStyleE2EEESK_S1Q_JEEENSA_5SM1004TMEM4LOAD26SM100_TMEM_LOAD_16dp128b8xES13_NS14_INS15_ILi3ELi4ELi3EEES18_NSU_INSB_IJNSC_ILi8EEES19_EEENSB_IJS19_SD_EEEEEEENSA_17SM75_U32x4_LDSM_NENSA_14SM90_TMA_STOREES28_NSA_17SM90_U32x4_STSM_NENSA_39AutoVectorizingCopyWithAssumedAlignmentILi128EEEEEEvvEEEEvNT_6ParamsE,"ax",@progbits
	.align	128
.text._ZN7cutlass13device_kernelINS_4conv6kernel13ConvUniversalINS1_16ConvProblemShapeILNS1_8OperatorE2ELi3EEENS1_10collective14CollectiveConvINS1_47MainloopSm100TmaUmmaWarpSpecializedImplicitGemmILS5_2ELi4ELi3ELi1ELi2EN4cute5tupleIJNSA_1CILi1EEESD_SD_EEEEENSB_IJNSC_ILi64EEENSB_IJNSC_ILi128EEEEEENSB_IJSG_EEEEEENS_10tfloat32_tESL_NSA_8TiledMMAINSA_8MMA_AtomIJNSA_17SM100_MMA_TF32_SSISL_SL_fLi64ELi128ELNSA_4UMMA5MajorE1ELSQ_1ELNSP_7ScaleInE0ELSR_0EEEEEENSA_6LayoutISE_NSB_IJNSC_ILi0EEESV_SV_EEEEENSB_IJNSA_10UnderscoreESY_SY_EEEEENS7_6detail27Sm100ImplicitGemmTileTraitsINSA_13SM90_TMA_LOADENSA_14ComposedLayoutINSA_7SwizzleILi2ELi5ELi2EEENSA_18smem_ptr_flag_bitsILi32EEENSU_INSB_IJNSC_ILi32EEENSC_ILi4EEEEEENSB_IJSD_S19_EEEEEEEvEENS12_INSA_20SM90_TMA_LOAD_IM2COLES1E_vEEEENS_8epilogue10collective18CollectiveEpilogueINS1J_23Sm100TmaWarpSpecializedILi4ELi2ELi16ELb1ELb0EEEJSK_NSB_IJNSU_ISG_SD_EENSU_IS19_SD_EEEEESL_NSB_IJlNSB_IJSD_lllEEESV_EEESL_S1S_NS1J_6fusion15FusionCallbacksIS1N_NS1T_17LinearCombinationISL_fSL_fLNS_15FloatRoundStyleE2EEESK_S1Q_JEEENSA_5SM1004TMEM4LOAD26SM100_TMEM_LOAD_16dp128b8xES13_NS14_INS15_ILi3ELi4ELi3EEES18_NSU_INSB_IJNSC_ILi8EEES19_EEENSB_IJS19_SD_EEEEEEENSA_17SM75_U32x4_LDSM_NENSA_14SM90_TMA_STOREES28_NSA_17SM90_U32x4_STSM_NENSA_39AutoVectorizingCopyWithAssumedAlignmentILi128EEEEEEvvEEEEvNT_6ParamsE:
        .type           _ZN7cutlass13device_kernelINS_4conv6kernel13ConvUniversalINS1_16ConvProblemShapeILNS1_8OperatorE2ELi3EEENS1_10collective14CollectiveConvINS1_47MainloopSm100TmaUmmaWarpSpecializedImplicitGemmILS5_2ELi4ELi3ELi1ELi2EN4cute5tupleIJNSA_1CILi1EEESD_SD_EEEEENSB_IJNSC_ILi64EEENSB_IJNSC_ILi128EEEEEENSB_IJSG_EEEEEENS_10tfloat32_tESL_NSA_8TiledMMAINSA_8MMA_AtomIJNSA_17SM100_MMA_TF32_SSISL_SL_fLi64ELi128ELNSA_4UMMA5MajorE1ELSQ_1ELNSP_7ScaleInE0ELSR_0EEEEEENSA_6LayoutISE_NSB_IJNSC_ILi0EEESV_SV_EEEEENSB_IJNSA_10UnderscoreESY_SY_EEEEENS7_6detail27Sm100ImplicitGemmTileTraitsINSA_13SM90_TMA_LOADENSA_14ComposedLayoutINSA_7SwizzleILi2ELi5ELi2EEENSA_18smem_ptr_flag_bitsILi32EEENSU_INSB_IJNSC_ILi32EEENSC_ILi4EEEEEENSB_IJSD_S19_EEEEEEEvEENS12_INSA_20SM90_TMA_LOAD_IM2COLES1E_vEEEENS_8epilogue10collective18CollectiveEpilogueINS1J_23Sm100TmaWarpSpecializedILi4ELi2ELi16ELb1ELb0EEEJSK_NSB_IJNSU_ISG_SD_EENSU_IS19_SD_EEEEESL_NSB_IJlNSB_IJSD_lllEEESV_EEESL_S1S_NS1J_6fusion15FusionCallbacksIS1N_NS1T_17LinearCombinationISL_fSL_fLNS_15FloatRoundStyleE2EEESK_S1Q_JEEENSA_5SM1004TMEM4LOAD26SM100_TMEM_LOAD_16dp128b8xES13_NS14_INS15_ILi3ELi4ELi3EEES18_NSU_INSB_IJNSC_ILi8EEES19_EEENSB_IJS19_SD_EEEEEEENSA_17SM75_U32x4_LDSM_NENSA_14SM90_TMA_STOREES28_NSA_17SM90_U32x4_STSM_NENSA_39AutoVectorizingCopyWithAssumedAlignmentILi128EEEEEEvvEEEEvNT_6ParamsE,@function
        .size           _ZN7cutlass13device_kernelINS_4conv6kernel13ConvUniversalINS1_16ConvProblemShapeILNS1_8OperatorE2ELi3EEENS1_10collective14CollectiveConvINS1_47MainloopSm100TmaUmmaWarpSpecializedImplicitGemmILS5_2ELi4ELi3ELi1ELi2EN4cute5tupleIJNSA_1CILi1EEESD_SD_EEEEENSB_IJNSC_ILi64EEENSB_IJNSC_ILi128EEEEEENSB_IJSG_EEEEEENS_10tfloat32_tESL_NSA_8TiledMMAINSA_8MMA_AtomIJNSA_17SM100_MMA_TF32_SSISL_SL_fLi64ELi128ELNSA_4UMMA5MajorE1ELSQ_1ELNSP_7ScaleInE0ELSR_0EEEEEENSA_6LayoutISE_NSB_IJNSC_ILi0EEESV_SV_EEEEENSB_IJNSA_10UnderscoreESY_SY_EEEEENS7_6detail27Sm100ImplicitGemmTileTraitsINSA_13SM90_TMA_LOADENSA_14ComposedLayoutINSA_7SwizzleILi2ELi5ELi2EEENSA_18smem_ptr_flag_bitsILi32EEENSU_INSB_IJNSC_ILi32EEENSC_ILi4EEEEEENSB_IJSD_S19_EEEEEEEvEENS12_INSA_20SM90_TMA_LOAD_IM2COLES1E_vEEEENS_8epilogue10collective18CollectiveEpilogueINS1J_23Sm100TmaWarpSpecializedILi4ELi2ELi16ELb1ELb0EEEJSK_NSB_IJNSU_ISG_SD_EENSU_IS19_SD_EEEEESL_NSB_IJlNSB_IJSD_lllEEESV_EEESL_S1S_NS1J_6fusion15FusionCallbacksIS1N_NS1T_17LinearCombinationISL_fSL_fLNS_15FloatRoundStyleE2EEESK_S1Q_JEEENSA_5SM1004TMEM4LOAD26SM100_TMEM_LOAD_16dp128b8xES13_NS14_INS15_ILi3ELi4ELi3EEES18_NSU_INSB_IJNSC_ILi8EEES19_EEENSB_IJS19_SD_EEEEEEENSA_17SM75_U32x4_LDSM_NENSA_14SM90_TMA_STOREES28_NSA_17SM90_U32x4_STSM_NENSA_39AutoVectorizingCopyWithAssumedAlignmentILi128EEEEEEvvEEEEvNT_6ParamsE,(.L_x_166 - _ZN7cutlass13device_kernelINS_4conv6kernel13ConvUniversalINS1_16ConvProblemShapeILNS1_8OperatorE2ELi3EEENS1_10collective14CollectiveConvINS1_47MainloopSm100TmaUmmaWarpSpecializedImplicitGemmILS5_2ELi4ELi3ELi1ELi2EN4cute5tupleIJNSA_1CILi1EEESD_SD_EEEEENSB_IJNSC_ILi64EEENSB_IJNSC_ILi128EEEEEENSB_IJSG_EEEEEENS_10tfloat32_tESL_NSA_8TiledMMAINSA_8MMA_AtomIJNSA_17SM100_MMA_TF32_SSISL_SL_fLi64ELi128ELNSA_4UMMA5MajorE1ELSQ_1ELNSP_7ScaleInE0ELSR_0EEEEEENSA_6LayoutISE_NSB_IJNSC_ILi0EEESV_SV_EEEEENSB_IJNSA_10UnderscoreESY_SY_EEEEENS7_6detail27Sm100ImplicitGemmTileTraitsINSA_13SM90_TMA_LOADENSA_14ComposedLayoutINSA_7SwizzleILi2ELi5ELi2EEENSA_18smem_ptr_flag_bitsILi32EEENSU_INSB_IJNSC_ILi32EEENSC_ILi4EEEEEENSB_IJSD_S19_EEEEEEEvEENS12_INSA_20SM90_TMA_LOAD_IM2COLES1E_vEEEENS_8epilogue10collective18CollectiveEpilogueINS1J_23Sm100TmaWarpSpecializedILi4ELi2ELi16ELb1ELb0EEEJSK_NSB_IJNSU_ISG_SD_EENSU_IS19_SD_EEEEESL_NSB_IJlNSB_IJSD_lllEEESV_EEESL_S1S_NS1J_6fusion15FusionCallbacksIS1N_NS1T_17LinearCombinationISL_fSL_fLNS_15FloatRoundStyleE2EEESK_S1Q_JEEENSA_5SM1004TMEM4LOAD26SM100_TMEM_LOAD_16dp128b8xES13_NS14_INS15_ILi3ELi4ELi3EEES18_NSU_INSB_IJNSC_ILi8EEES19_EEENSB_IJS19_SD_EEEEEEENSA_17SM75_U32x4_LDSM_NENSA_14SM90_TMA_STOREES28_NSA_17SM90_U32x4_STSM_NENSA_39AutoVectorizingCopyWithAssumedAlignmentILi128EEEEEEvvEEEEvNT_6ParamsE)
        .other          _ZN7cutlass13device_kernelINS_4conv6kernel13ConvUniversalINS1_16ConvProblemShapeILNS1_8OperatorE2ELi3EEENS1_10collective14CollectiveConvINS1_47MainloopSm100TmaUmmaWarpSpecializedImplicitGemmILS5_2ELi4ELi3ELi1ELi2EN4cute5tupleIJNSA_1CILi1EEESD_SD_EEEEENSB_IJNSC_ILi64EEENSB_IJNSC_ILi128EEEEEENSB_IJSG_EEEEEENS_10tfloat32_tESL_NSA_8TiledMMAINSA_8MMA_AtomIJNSA_17SM100_MMA_TF32_SSISL_SL_fLi64ELi128ELNSA_4UMMA5MajorE1ELSQ_1ELNSP_7ScaleInE0ELSR_0EEEEEENSA_6LayoutISE_NSB_IJNSC_ILi0EEESV_SV_EEEEENSB_IJNSA_10UnderscoreESY_SY_EEEEENS7_6detail27Sm100ImplicitGemmTileTraitsINSA_13SM90_TMA_LOADENSA_14ComposedLayoutINSA_7SwizzleILi2ELi5ELi2EEENSA_18smem_ptr_flag_bitsILi32EEENSU_INSB_IJNSC_ILi32EEENSC_ILi4EEEEEENSB_IJSD_S19_EEEEEEEvEENS12_INSA_20SM90_TMA_LOAD_IM2COLES1E_vEEEENS_8epilogue10collective18CollectiveEpilogueINS1J_23Sm100TmaWarpSpecializedILi4ELi2ELi16ELb1ELb0EEEJSK_NSB_IJNSU_ISG_SD_EENSU_IS19_SD_EEEEESL_NSB_IJlNSB_IJSD_lllEEESV_EEESL_S1S_NS1J_6fusion15FusionCallbacksIS1N_NS1T_17LinearCombinationISL_fSL_fLNS_15FloatRoundStyleE2EEESK_S1Q_JEEENSA_5SM1004TMEM4LOAD26SM100_TMEM_LOAD_16dp128b8xES13_NS14_INS15_ILi3ELi4ELi3EEES18_NSU_INSB_IJNSC_ILi8EEES19_EEENSB_IJS19_SD_EEEEEEENSA_17SM75_U32x4_LDSM_NENSA_14SM90_TMA_STOREES28_NSA_17SM90_U32x4_STSM_NENSA_39AutoVectorizingCopyWithAssumedAlignmentILi128EEEEEEvvEEEEvNT_6ParamsE,@"STO_CUDA_ENTRY STV_DEFAULT"
_ZN7cutlass13device_kernelINS_4conv6kernel13ConvUniversalINS1_16ConvProblemShapeILNS1_8OperatorE2ELi3EEENS1_10collective14CollectiveConvINS1_47MainloopSm100TmaUmmaWarpSpecializedImplicitGemmILS5_2ELi4ELi3ELi1ELi2EN4cute5tupleIJNSA_1CILi1EEESD_SD_EEEEENSB_IJNSC_ILi64EEENSB_IJNSC_ILi128EEEEEENSB_IJSG_EEEEEENS_10tfloat32_tESL_NSA_8TiledMMAINSA_8MMA_AtomIJNSA_17SM100_MMA_TF32_SSISL_SL_fLi64ELi128ELNSA_4UMMA5MajorE1ELSQ_1ELNSP_7ScaleInE0ELSR_0EEEEEENSA_6LayoutISE_NSB_IJNSC_ILi0EEESV_SV_EEEEENSB_IJNSA_10UnderscoreESY_SY_EEEEENS7_6detail27Sm100ImplicitGemmTileTraitsINSA_13SM90_TMA_LOADENSA_14ComposedLayoutINSA_7SwizzleILi2ELi5ELi2EEENSA_18smem_ptr_flag_bitsILi32EEENSU_INSB_IJNSC_ILi32EEENSC_ILi4EEEEEENSB_IJSD_S19_EEEEEEEvEENS12_INSA_20SM90_TMA_LOAD_IM2COLES1E_vEEEENS_8epilogue10collective18CollectiveEpilogueINS1J_23Sm100TmaWarpSpecializedILi4ELi2ELi16ELb1ELb0EEEJSK_NSB_IJNSU_ISG_SD_EENSU_IS19_SD_EEEEESL_NSB_IJlNSB_IJSD_lllEEESV_EEESL_S1S_NS1J_6fusion15FusionCallbacksIS1N_NS1T_17LinearCombinationISL_fSL_fLNS_15FloatRoundStyleE2EEESK_S1Q_JEEENSA_5SM1004TMEM4LOAD26SM100_TMEM_LOAD_16dp128b8xES13_NS14_INS15_ILi3ELi4ELi3EEES18_NSU_INSB_IJNSC_ILi8EEES19_EEENSB_IJS19_SD_EEEEEEENSA_17SM75_U32x4_LDSM_NENSA_14SM90_TMA_STOREES28_NSA_17SM90_U32x4_STSM_NENSA_39AutoVectorizingCopyWithAssumedAlignmentILi128EEEEEEvvEEEEvNT_6ParamsE:
[----:B------:R-:W1:Y:S01]  /*0000*/  LDC R1, c[0x0][0x37c] ;  /* 0x0000df00ff017b82 */ /* 0x000e620000000800 */
[----:B------:R-:W2:Y:S01]  /*0010*/  S2R R68, SR_TID.X ;  /* 0x0000000000447919 */ /* 0x000ea20000002100 */
[----:B------:R-:W3:Y:S01]  /*0020*/  LDCU.64 UR8, c[0x0][0x990] ;  /* 0x00013200ff0877ac */ /* 0x000ee20008000a00 */
[----:B-1----:R-:W-:Y:S01]  /*0030*/  VIADD R1, R1, 0xfffffff8 ;  /* 0xfffffff801017836 */ /* 0x002fe20000000000 */
[----:B------:R-:W-:Y:S02]  /*0040*/  PRMT R69, RZ, 0x7610, R69 ;  /* 0x00007610ff457816 */ /* 0x000fe40000000045 */
[----:B------:R-:W-:Y:S01]  /*0050*/  ELECT P3, URZ, PT ;  /* 0x0000000000ff782f */ /* 0x000fe20003860000 */
[----:B---3--:R-:W-:-:S04]  /*0060*/  UISETP.NE.U32.AND UP0, UPT, UR8, URZ, UPT ;  /* 0x000000ff0800728c */ /* 0x008fc8000bf05070 */
[----:B------:R-:W-:Y:S01]  /*0070*/  UISETP.NE.AND.EX UP0, UPT, UR9, URZ, UPT, UP0 ;  /* 0x000000ff0900728c */ /* 0x000fe2000bf05300 */
[----:B--2---:R-:W-:-:S05]  /*0080*/  SHF.R.U32.HI R70, RZ, 0x5, R68 ;  /* 0x00000005ff467819 */ /* 0x004fca0000011644 */
[----:B------:R-:W1:Y:S02]  /*0090*/  SHFL.IDX PT, R0, R70, RZ, 0x1f ;  /* 0x00001fff46007589 */ /* 0x000e6400000e0000 */
[----:B-1----:R-:W-:Y:S01]  /*00a0*/  R2UR UR18, R0 ;  /* 0x00000000001272ca */ /* 0x002fe200000e0000 */
[----:B------:R-:W-:-:S14]  /*00b0*/  BRA.U UP0, `(.L_x_0) ;  /* 0x0000000100307547 */ /* 0x000fdc000b800000 */
[----:B------:R-:W1:Y:S02]  /*00c0*/  LDCU.64 UR4, c[0x0][0x988] ;  /* 0x00013100ff0477ac */ /* 0x000e640008000a00 */
[----:B-1----:R-:W-:-:S04]  /*00d0*/  UISETP.NE.U32.AND UP0, UPT, UR4, URZ, UPT ;  /* 0x000000ff0400728c */ /* 0x002fc8000bf05070 */
[----:B------:R-:W-:-:S09]  /*00e0*/  UISETP.NE.AND.EX UP0, UPT, UR5, URZ, UPT, UP0 ;  /* 0x000000ff0500728c */ /* 0x000fd2000bf05300 */
[----:B------:R-:W-:Y:S05]  /*00f0*/  BRA.U !UP0, `(.L_x_1) ;  /* 0x0000000108147547 */ /* 0x000fea000b800000 */
[----:B------:R-:W1:Y:S01]  /*0100*/  LDC.64 R2, c[0x0][0x988] ;  /* 0x00026200ff027b82 */ /* 0x000e620000000a00 */
[----:B------:R-:W1:Y:S02]  /*0110*/  LDCU.64 UR4, c[0x0][0x358] ;  /* 0x00006b00ff0477ac */ /* 0x000e640008000a00 */
[----:B-1----:R1:W5:Y:S01]  /*0120*/  LDG.E R27, desc[UR4][R2.64] ;  /* 0x00000004021b7981 */ /* 0x002362000c1e1900 */
[----:B------:R-:W-:Y:S01]  /*0130*/  HFMA2 R69, -RZ, RZ, 0, 5.9604644775390625e-08 ;  /* 0x00000001ff457431 */ /* 0x000fe200000001ff */
[----:B------:R-:W-:Y:S05]  /*0140*/  BRA `(.L_x_0) ;  /* 0x00000000000c7947 */ /* 0x000fea0003800000 */
.L_x_1:
[----:B------:R-:W1:Y:S01]  /*0150*/  LDCU UR4, c[0x0][0x980] ;  /* 0x00013000ff0477ac */ /* 0x000e620008000800 */
[----:B------:R-:W-:Y:S01]  /*0160*/  HFMA2 R69, -RZ, RZ, 0, 5.9604644775390625e-08 ;  /* 0x00000001ff457431 */ /* 0x000fe200000001ff */
[----:B-1----:R-:W-:-:S07]  /*0170*/  MOV R27, UR4 ;  /* 0x00000004001b7c02 */ /* 0x002fce0008000f00 */
.L_x_0:
[----:B------:R-:W2:Y:S02]  /*0180*/  LDCU.64 UR4, c[0x0][0x9b0] ;  /* 0x00013600ff0477ac */ /* 0x000ea40008000a00 */
[----:B--2---:R-:W-:-:S04]  /*0190*/  UISETP.NE.U32.AND UP0, UPT, UR4, URZ, UPT ;  /* 0x000000ff0400728c */ /* 0x004fc8000bf05070 */
[----:B------:R-:W-:-:S09]  /*01a0*/  UISETP.NE.AND.EX UP0, UPT, UR5, URZ, UPT, UP0 ;  /* 0x000000ff0500728c */ /* 0x000fd2000bf05300 */
[----:B------:R-:W-:Y:S05]  /*01b0*/  BRA.U UP0, `(.L_x_2) ;  /* 0x0000000100287547 */ /* 0x000fea000b800000 */
[----:B------:R-:W2:Y:S02]  /*01c0*/  LDCU.64 UR4, c[0x0][0x9a8] ;  /* 0x00013500ff0477ac */ /* 0x000ea40008000a00 */
[----:B--2---:R-:W-:-:S04]  /*01d0*/  UISETP.NE.U32.AND UP0, UPT, UR4, URZ, UPT ;  /* 0x000000ff0400728c */ /* 0x004fc8000bf05070 */
[----:B------:R-:W-:-:S09]  /*01e0*/  UISETP.NE.AND.EX UP0, UPT, UR5, URZ, UPT, UP0 ;  /* 0x000000ff0500728c */ /* 0x000fd2000bf05300 */
[----:B------:R-:W-:Y:S05]  /*01f0*/  BRA.U !UP0, `(.L_x_3) ;  /* 0x0000000108107547 */ /* 0x000fea000b800000 */
[----:B------:R-:W2:Y:S01]  /*0200*/  LDC.64 R24, c[0x0][0x9a8] ;  /* 0x00026a00ff187b82 */ /* 0x000ea20000000a00 */
[----:B------:R-:W2:Y:S02]  /*0210*/  LDCU.64 UR4, c[0x0][0x358] ;  /* 0x00006b00ff0477ac */ /* 0x000ea40008000a00 */
[----:B--2---:R2:W5:Y:S01]  /*0220*/  LDG.E R24, desc[UR4][R24.64] ;  /* 0x0000000418187981 */ /* 0x004562000c1e1900 */
[----:B------:R-:W-:Y:S05]  /*0230*/  BRA `(.L_x_2) ;  /* 0x0000000000087947 */ /* 0x000fea0003800000 */
.L_x_3:
[----:B------:R-:W2:Y:S02]  /*0240*/  LDCU UR4, c[0x0][0x9a0] ;  /* 0x00013400ff0477ac */ /* 0x000ea40008000800 */
[----:B--2---:R-:W-:Y:S02]  /*0250*/  MOV R24, UR4 ;  /* 0x0000000400187c02 */ /* 0x004fe40008000f00 */
.L_x_2:
[----:B------:R-:W-:Y:S01]  /*0260*/  IMAD.U32 R0, RZ, RZ, UR18 ;  /* 0x00000012ff007e24 */ /* 0x000fe2000f8e00ff */
[----:B------:R-:W-:Y:S04]  /*0270*/  BSSY.RECONVERGENT B0, `(.L_x_4) ;  /* 0x000000c000007945 */ /* 0x000fe80003800200 */
[C---:B------:R-:W-:Y:S02]  /*0280*/  ISETP.NE.OR P1, PT, R0.reuse, 0x1, !P3 ;  /* 0x000000010000780c */ /* 0x040fe40005f25670 */
[----:B------:R-:W-:-:S11]  /*0290*/  ISETP.NE.OR P0, PT, R0, 0x3, !P3 ;  /* 0x000000030000780c */ /* 0x000fd60005f05670 */
[----:B------:R-:W-:Y:S05]  /*02a0*/  @P1 BRA `(.L_x_5) ;  /* 0x0000000000201947 */ /* 0x000fea0003800000 */
[----:B------:R-:W3:Y:S02]  /*02b0*/  LDCU.64 UR4, c[0x0][0x348] ;  /* 0x00006900ff0477ac */ /* 0x000ee40008000a00 */
[----:B---3--:R-:W-:Y:S02]  /*02c0*/  UIADD3 UR6, UP1, UPT, UR4, 0x80, URZ ;  /* 0x0000008004067890 */ /* 0x008fe4000ff3e0ff */
[----:B------:R-:W-:Y:S02]  /*02d0*/  UIADD3 UR4, UP0, UPT, UR4, 0x180, URZ ;  /* 0x0000018004047890 */ /* 0x000fe4000ff1e0ff */
[----:B------:R-:W-:Y:S02]  /*02e0*/  UIADD3.X UR7, UPT, UPT, URZ, UR5, URZ, UP1, !UPT ;  /* 0x00000005ff077290 */ /* 0x000fe40008ffe4ff */
[----:B------:R-:W-:-:S07]  /*02f0*/  UIADD3.X UR5, UPT, UPT, URZ, UR5, URZ, UP0, !UPT ;  /* 0x00000005ff057290 */ /* 0x000fce00087fe4ff */
[----:B------:R3:W-:Y:S02]  /*0300*/  UTMACCTL.PF [UR6] ;  /* 0x00000000060079b9 */ /* 0x0007e40008040000 */
[----:B------:R3:W-:Y:S02]  /*0310*/  UTMACCTL.PF [UR4] ;  /* 0x00000000040079b9 */ /* 0x0007e40008040000 */
[----:B---3--:R-:W-:Y:S01]  /*0320*/  NOP ;  /* 0x0000000000007918 */ /* 0x008fe20000000000 */
.L_x_5:
[----:B------:R-:W-:Y:S05]  /*0330*/  BSYNC.RECONVERGENT B0 ;  /* 0x0000000000007941 */ /* 0x000fea0003800200 */
.L_x_4:
[----:B------:R-:W-:Y:S04]  /*0340*/  BSSY.RECONVERGENT B0, `(.L_x_6) ;  /* 0x000000a000007945 */ /* 0x000fe80003800200 */
        /* <DEDUP_REMOVED lines=9> */
.L_x_7:
[----:B------:R-:W-:Y:S05]  /*03e0*/  BSYNC.RECONVERGENT B0 ;  /* 0x0000000000007941 */ /* 0x000fea0003800200 */
.L_x_6:
[----:B------:R-:W3:Y:S01]  /*03f0*/  LDCU.64 UR4, c[0x0][0x988] ;  /* 0x00013100ff0477ac */ /* 0x000ee20008000a00 */
[----:B------:R-:W-:Y:S02]  /*0400*/  UISETP.EQ.U32.AND UP2, UPT, UR8, URZ, UPT ;  /* 0x000000ff0800728c */ /* 0x000fe4000bf42070 */
[----:B------:R-:W-:Y:S02]  /*0410*/  UPLOP3.LUT UP3, UPT, UPT, UPT, UPT, 0x80, 0x8 ;  /* 0x000000000008789c */ /* 0x000fe40003f6f070 */
[----:B---3--:R-:W-:-:S04]  /*0420*/  UISETP.NE.U32.AND UP0, UPT, UR4, URZ, UPT ;  /* 0x000000ff0400728c */ /* 0x008fc8000bf05070 */
[----:B------:R-:W-:-:S04]  /*0430*/  UISETP.NE.AND.EX UP1, UPT, UR5, URZ, UPT, UP0 ;  /* 0x000000ff0500728c */ /* 0x000fc8000bf25300 */
[----:B------:R-:W-:-:S04]  /*0440*/  UISETP.EQ.OR.EX UP4, UPT, UR9, URZ, !UP1, UP2 ;  /* 0x000000ff0900728c */ /* 0x000fc8000cf82720 */
[----:B------:R-:W-:-:S06]  /*0450*/  UP2UR UR4, UPR, URZ, 0x10 ;  /* 0x00000010ff047883 */ /* 0x000fcc0008000000 */
[----:B------:R-:W-:Y:S01]  /*0460*/  MOV R73, UR4 ;  /* 0x0000000400497c02 */ /* 0x000fe20008000f00 */
[----:B------:R-:W-:Y:S06]  /*0470*/  BRA.U !UP4, `(.L_x_8) ;  /* 0x000000010c207547 */ /* 0x000fec000b800000 */
[----:B------:R-:W-:Y:S01]  /*0480*/  UISETP.NE.U32.AND UP2, UPT, UR8, URZ, UPT ;  /* 0x000000ff0800728c */ /* 0x000fe2000bf45070 */
[----:B-----5:R-:W-:Y:S01]  /*0490*/  FSETP.NEU.AND P0, PT, R27, RZ, PT ;  /* 0x000000ff1b00720b */ /* 0x020fe20003f0d000 */
[----:B------:R-:W-:Y:S02]  /*04a0*/  USEL UR4, URZ, 0xffffffff, UP1 ;  /* 0xffffffffff047887 */ /* 0x000fe40008800000 */
[----:B------:R-:W-:-:S10]  /*04b0*/  UISETP.NE.AND.EX UP2, UPT, UR9, URZ, UPT, UP2 ;  /* 0x000000ff0900728c */ /* 0x000fd4000bf45320 */
[----:B------:R-:W-:Y:S01]  /*04c0*/  VOTEU.ANY UP0, P0 ;  /* 0x0000000000ff7886 */ /* 0x000fe20000000100 */
[----:B------:R-:W-:-:S04]  /*04d0*/  @!UP2 USEL UR4, URZ, 0xffffffff, UP0 ;  /* 0xffffffffff04a887 */ /* 0x000fc80008000000 */
[----:B------:R-:W-:-:S04]  /*04e0*/  ULOP3.LUT UR4, UR4, 0x1, URZ, 0xc0, !UPT ;  /* 0x0000000104047892 */ /* 0x000fc8000f8ec0ff */
[----:B------:R-:W-:-:S11]  /*04f0*/  UISETP.NE.U32.AND UP3, UPT, UR4, 0x1, UPT ;  /* 0x000000010400788c */ /* 0x000fd6000bf65070 */
.L_x_8:
[----:B-1----:R-:W1:Y:S01]  /*0500*/  SHFL.IDX PT, R2, R70, RZ, 0x1f ;  /* 0x00001fff46027589 */ /* 0x002e6200000e0000 */
[----:B------:R-:W-:-:S04]  /*0510*/  UISETP.NE.AND UP0, UPT, UR18, 0x2, UPT ;  /* 0x000000021200788c */ /* 0x000fc8000bf05270 */
[----:B------:R-:W-:Y:S01]  /*0520*/  USEL UR56, URZ, 0x1, UP0 ;  /* 0x00000001ff387887 */ /* 0x000fe20008000000 */
[----:B-1----:R-:W-:-:S13]  /*0530*/  ISETP.NE.AND P0, PT, R2, RZ, PT ;  /* 0x000000ff0200720c */ /* 0x002fda0003f05270 */
[----:B------:R-:W-:Y:S05]  /*0540*/  @P0 BRA `(.L_x_9) ;  /* 0x0000000000480947 */ /* 0x000fea0003800000 */
[----:B------:R-:W1:Y:S01]  /*0550*/  S2UR UR4, SR_CgaCtaId ;  /* 0x00000000000479c3 */ /* 0x000e620000008800 */
[----:B------:R-:W-:Y:S01]  /*0560*/  UMOV UR5, 0x400 ;  /* 0x0000040000057882 */ /* 0x000fe20000000000 */
[----:B------:R-:W-:Y:S01]  /*0570*/  UMOV UR6, 0x1 ;  /* 0x0000000100067882 */ /* 0x000fe20000000000 */
[----:B------:R-:W-:Y:S01]  /*0580*/  ELECT P0, URZ, PT ;  /* 0x0000000000ff782f */ /* 0x000fe20003800000 */
[----:B------:R-:W-:-:S04]  /*0590*/  UIADD3 UR6, UPT, UPT, -UR6, 0x100000, URZ ;  /* 0x0010000006067890 */ /* 0x000fc8000fffe1ff */
[----:B------:R-:W-:Y:S02]  /*05a0*/  USHF.L.U32 UR7, UR6, 0xb, URZ ;  /* 0x0000000b06077899 */ /* 0x000fe400080006ff */
[----:B------:R-:W-:Y:S02]  /*05b0*/  USHF.L.U32 UR6, UR6, 0x1, URZ ;  /* 0x0000000106067899 */ /* 0x000fe400080006ff */
[----:B-1----:R-:W-:Y:S01]  /*05c0*/  ULEA UR4, UR4, UR5, 0x18 ;  /* 0x0000000504047291 */ /* 0x002fe2000f8ec0ff */
[----:B------:R-:W1:Y:S11]  /*05d0*/  FENCE.VIEW.ASYNC.S ;  /* 0x00000000000073c6 */ /* 0x000e760000000000 */
[----:B-1----:R1:W3:Y:S01]  /*05e0*/  SYNCS.EXCH.64 URZ, [UR4], UR6 ;  /* 0x0000000604ff75b2 */ /* 0x0022e20008000100 */
[----:B------:R1:W4:Y:S01]  /*05f0*/  SYNCS.EXCH.64 URZ, [UR4+0x20], UR6 ;  /* 0x0000200604ff75b2 */ /* 0x0003220008000100 */
[----:B------:R1:W1:Y:S01]  /*0600*/  SYNCS.EXCH.64 URZ, [UR4+0x8], UR6 ;  /* 0x0000080604ff75b2 */ /* 0x0002620008000100 */
[----:B------:R1:W1:Y:S01]  /*0610*/  SYNCS.EXCH.64 URZ, [UR4+0x28], UR6 ;  /* 0x0000280604ff75b2 */ /* 0x0002620008000100 */
[----:B------:R1:W1:Y:S01]  /*0620*/  SYNCS.EXCH.64 URZ, [UR4+0x10], UR6 ;  /* 0x0000100604ff75b2 */ /* 0x0002620008000100 */
[----:B------:R1:W1:Y:S01]  /*0630*/  SYNCS.EXCH.64 URZ, [UR4+0x30], UR6 ;  /* 0x0000300604ff75b2 */ /* 0x0002620008000100 */
[----:B------:R1:W1:Y:S01]  /*0640*/  SYNCS.EXCH.64 URZ, [UR4+0x18], UR6 ;  /* 0x0000180604ff75b2 */ /* 0x0002620008000100 */
[----:B------:R1:W1:Y:S01]  /*0650*/  SYNCS.EXCH.64 URZ, [UR4+0x38], UR6 ;  /* 0x0000380604ff75b2 */ /* 0x0002620008000100 */
[----:B------:R-:W-:Y:S01]  /*0660*/  NOP ;  /* 0x0000000000007918 */ /* 0x000fe20000000000 */
.L_x_9:
[----:B------:R-:W2:Y:S01]  /*0670*/  SHFL.IDX PT, R2, R70, RZ, 0x1f ;  /* 0x00001fff46027589 */ /* 0x000ea200000e0000 */
[----:B------:R-:W-:Y:S01]  /*0680*/  NOP ;  /* 0x0000000000007918 */ /* 0x000fe20000000000 */
[----:B--2---:R-:W-:-:S13]  /*0690*/  ISETP.NE.AND P0, PT, R2, 0x1, PT ;  /* 0x000000010200780c */ /* 0x004fda0003f05270 */
[----:B------:R-:W-:Y:S05]  /*06a0*/  @P0 BRA `(.L_x_10) ;  /* 0x0000000000580947 */ /* 0x000fea0003800000 */
[----:B-1----:R-:W1:Y:S01]  /*06b0*/  S2UR UR4, SR_CgaCtaId ;  /* 0x00000000000479c3 */ /* 0x002e620000008800 */
[----:B------:R-:W-:Y:S01]  /*06c0*/  UMOV UR5, 0x400 ;  /* 0x0000040000057882 */ /* 0x000fe20000000000 */
[----:B------:R-:W-:Y:S01]  /*06d0*/  UMOV UR8, 0x20 ;  /* 0x0000002000087882 */ /* 0x000fe20000000000 */
[----:B------:R-:W-:Y:S01]  /*06e0*/  UMOV UR6, 0x80 ;  /* 0x0000008000067882 */ /* 0x000fe20000000000 */
[----:B------:R-:W-:-:S04]  /*06f0*/  UIADD3 UR8, UPT, UPT, -UR8, 0x100000, URZ ;  /* 0x0010000008087890 */ /* 0x000fc8000fffe1ff */
[----:B------:R-:W-:Y:S02]  /*0700*/  USHF.L.U32 UR9, UR8, 0xb, URZ ;  /* 0x0000000b08097899 */ /* 0x000fe400080006ff */
[----:B------:R-:W-:Y:S02]  /*0710*/  USHF.L.U32 UR8, UR8, 0x1, URZ ;  /* 0x0000000108087899 */ /* 0x000fe400080006ff */
[----:B------:R-:W-:-:S04]  /*0720*/  UIADD3 UR6, UPT, UPT, -UR6, 0x100000, URZ ;  /* 0x0010000006067890 */ /* 0x000fc8000fffe1ff */
[----:B------:R-:W-:Y:S02]  /*0730*/  USHF.L.U32 UR7, UR6, 0xb, URZ ;  /* 0x0000000b06077899 */ /* 0x000fe400080006ff */
[----:B------:R-:W-:Y:S01]  /*0740*/  USHF.L.U32 UR6, UR6, 0x1, URZ ;  /* 0x0000000106067899 */ /* 0x000fe200080006ff */
[----:B------:R-:W-:Y:S01]  /*0750*/  ELECT P0, URZ, PT ;  /* 0x0000000000ff782f */ /* 0x000fe20003800000 */
[----:B-1----:R-:W-:Y:S01]  /*0760*/  ULEA UR4, UR4, UR5, 0x18 ;  /* 0x0000000504047291 */ /* 0x002fe2000f8ec0ff */
[----:B------:R-:W1:Y:S11]  /*0770*/  FENCE.VIEW.ASYNC.S ;  /* 0x00000000000073c6 */ /* 0x000e760000000000 */
[----:B-1----:R2:W1:Y:S01]  /*0780*/  SYNCS.EXCH.64 URZ, [UR4+0x40], UR8 ;  /* 0x0000400804ff75b2 */ /* 0x0024620008000100 */
[----:B------:R2:W1:Y:S01]  /*0790*/  SYNCS.EXCH.64 URZ, [UR4+0x60], UR6 ;  /* 0x0000600604ff75b2 */ /* 0x0004620008000100 */
[----:B------:R2:W1:Y:S01]  /*07a0*/  SYNCS.EXCH.64 URZ, [UR4+0x48], UR8 ;  /* 0x0000480804ff75b2 */ /* 0x0004620008000100 */
[----:B------:R2:W1:Y:S01]  /*07b0*/  SYNCS.EXCH.64 URZ, [UR4+0x68], UR6 ;  /* 0x0000680604ff75b2 */ /* 0x0004620008000100 */
[----:B------:R2:W1:Y:S01]  /*07c0*/  SYNCS.EXCH.64 URZ, [UR4+0x50], UR8 ;  /* 0x0000500804ff75b2 */ /* 0x0004620008000100 */
[----:B------:R2:W1:Y:S01]  /*07d0*/  SYNCS.EXCH.64 URZ, [UR4+0x70], UR6 ;  /* 0x0000700604ff75b2 */ /* 0x0004620008000100 */
[----:B------:R2:W1:Y:S01]  /*07e0*/  SYNCS.EXCH.64 URZ, [UR4+0x58], UR8 ;  /* 0x0000580804ff75b2 */ /* 0x0004620008000100 */
[----:B------:R2:W1:Y:S02]  /*07f0*/  SYNCS.EXCH.64 URZ, [UR4+0x78], UR6 ;  /* 0x0000780604ff75b2 */ /* 0x0004640008000100 */
[----:B--2---:R-:W-:Y:S01]  /*0800*/  NOP ;  /* 0x0000000000007918 */ /* 0x004fe20000000000 */
.L_x_10:
[----:B------:R-:W2:Y:S01]  /*0810*/  SHFL.IDX PT, R2, R70, RZ, 0x1f ;  /* 0x00001fff46027589 */ /* 0x000ea200000e0000 */
[----:B------:R-:W-:Y:S01]  /*0820*/  NOP ;  /* 0x0000000000007918 */ /* 0x000fe20000000000 */
[----:B--2---:R-:W-:-:S13]  /*0830*/  ISETP.NE.AND P0, PT, R2, 0x3, PT ;  /* 0x000000030200780c */ /* 0x004fda0003f05270 */
[----:B------:R-:W-:Y:S05]  /*0840*/  @P0 BRA `(.L_x_11) ;  /* 0x0000000000300947 */ /* 0x000fea0003800000 */
[----:B-1----:R-:W1:Y:S01]  /*0850*/  S2UR UR4, SR_CgaCtaId ;  /* 0x00000000000479c3 */ /* 0x002e620000008800 */
[----:B------:R-:W-:Y:S01]  /*0860*/  UMOV UR6, 0x400 ;  /* 0x0000040000067882 */ /* 0x000fe20000000000 */
[----:B------:R-:W-:Y:S01]  /*0870*/  UMOV UR5, 0x20 ;  /* 0x0000002000057882 */ /* 0x000fe20000000000 */
[----:B------:R-:W-:Y:S01]  /*0880*/  ELECT P0, URZ, PT ;  /* 0x0000000000ff782f */ /* 0x000fe20003800000 */
[----:B-1----:R-:W-:Y:S02]  /*0890*/  ULEA UR6, UR4, UR6, 0x18 ;  /* 0x0000000604067291 */ /* 0x002fe4000f8ec0ff */
[----:B------:R-:W-:-:S04]  /*08a0*/  UIADD3 UR4, UPT, UPT, -UR5, 0x100000, URZ ;  /* 0x0010000005047890 */ /* 0x000fc8000fffe1ff */
[----:B------:R-:W-:Y:S02]  /*08b0*/  USHF.L.U32 UR5, UR4, 0xb, URZ ;  /* 0x0000000b04057899 */ /* 0x000fe400080006ff */
[----:B------:R-:W-:Y:S01]  /*08c0*/  USHF.L.U32 UR4, UR4, 0x1, URZ ;  /* 0x0000000104047899 */ /* 0x000fe200080006ff */
[----:B------:R-:W1:Y:S11]  /*08d0*/  FENCE.VIEW.ASYNC.S ;  /* 0x00000000000073c6 */ /* 0x000e760000000000 */
[----:B-1----:R2:W1:Y:S01]  /*08e0*/  SYNCS.EXCH.64 URZ, [UR6+0x80], UR4 ;  /* 0x0000800406ff75b2 */ /* 0x0024620008000100 */
[----:B------:R2:W1:Y:S02]  /*08f0*/  SYNCS.EXCH.64 URZ, [UR6+0x88], UR4 ;  /* 0x0000880406ff75b2 */ /* 0x0004640008000100 */
[----:B--2---:R-:W-:Y:S01]  /*0900*/  NOP ;  /* 0x0000000000007918 */ /* 0x004fe20000000000 */
.L_x_11:
[----:B------:R-:W2:Y:S01]  /*0910*/  SHFL.IDX PT, R2, R70, RZ, 0x1f ;  /* 0x00001fff46027589 */ /* 0x000ea200000e0000 */
[----:B------:R-:W-:Y:S01]  /*0920*/  NOP ;  /* 0x0000000000007918 */ /* 0x000fe20000000000 */
[----:B--2---:R-:W-:-:S13]  /*0930*/  ISETP.NE.AND P0, PT, R2, 0x4, PT ;  /* 0x000000040200780c */ /* 0x004fda0003f05270 */
[----:B------:R-:W-:Y:S05]  /*0940*/  @P0 BRA `(.L_x_12) ;  /* 0x0000000000440947 */ /* 0x000fea0003800000 */
[----:B-1----:R-:W1:Y:S01]  /*0950*/  S2UR UR6, SR_CgaCtaId ;  /* 0x00000000000679c3 */ /* 0x002e620000008800 */
[----:B------:R-:W-:Y:S01]  /*0960*/  UMOV UR4, 0x100 ;  /* 0x0000010000047882 */ /* 0x000fe20000000000 */
[----:B------:R-:W-:Y:S01]  /*0970*/  UMOV UR5, 0x400 ;  /* 0x0000040000057882 */ /* 0x000fe20000000000 */
[----:B------:R-:W-:Y:S01]  /*0980*/  USEL UR4, UR4, 0xe0, UP3 ;  /* 0x000000e004047887 */ /* 0x000fe20009800000 */
[----:B------:R-:W-:Y:S01]  /*0990*/  UMOV UR8, 0x1 ;  /* 0x0000000100087882 */ /* 0x000fe20000000000 */
[----:B------:R-:W-:Y:S01]  /*09a0*/  ELECT P0, URZ, PT ;  /* 0x0000000000ff782f */ /* 0x000fe20003800000 */
[----:B------:R-:W-:-:S04]  /*09b0*/  UIADD3 UR8, UPT, UPT, -UR8, 0x100000, URZ ;  /* 0x0010000008087890 */ /* 0x000fc8000fffe1ff */
[----:B------:R-:W-:Y:S02]  /*09c0*/  USHF.L.U32 UR9, UR8, 0xb, URZ ;  /* 0x0000000b08097899 */ /* 0x000fe400080006ff */
[----:B------:R-:W-:Y:S02]  /*09d0*/  USHF.L.U32 UR8, UR8, 0x1, URZ ;  /* 0x0000000108087899 */ /* 0x000fe400080006ff */
[----:B-1----:R-:W-:Y:S02]  /*09e0*/  ULEA UR6, UR6, UR5, 0x18 ;  /* 0x0000000506067291 */ /* 0x002fe4000f8ec0ff */
[----:B------:R-:W-:-:S04]  /*09f0*/  UIADD3 UR4, UPT, UPT, -UR4, 0x100000, URZ ;  /* 0x0010000004047890 */ /* 0x000fc8000fffe1ff */
[----:B------:R-:W-:Y:S02]  /*0a00*/  USHF.L.U32 UR5, UR4, 0xb, URZ ;  /* 0x0000000b04057899 */ /* 0x000fe400080006ff */
[----:B------:R-:W-:Y:S01]  /*0a10*/  USHF.L.U32 UR4, UR4, 0x1, URZ ;  /* 0x0000000104047899 */ /* 0x000fe200080006ff */
[----:B------:R-:W1:Y:S03]  /*0a20*/  FENCE.VIEW.ASYNC.S ;  /* 0x00000000000073c6 */ /* 0x000e660000000000 */
[----:B-1----:R2:W1:Y:S08]  /*0a30*/  SYNCS.EXCH.64 URZ, [UR6+0x90], UR8 ;  /* 0x0000900806ff75b2 */ /* 0x0024700008000100 */
[----:B------:R2:W1:Y:S02]  /*0a40*/  SYNCS.EXCH.64 URZ, [UR6+0x98], UR4 ;  /* 0x0000980406ff75b2 */ /* 0x0004640008000100 */
[----:B--2---:R-:W-:Y:S01]  /*0a50*/  NOP ;  /* 0x0000000000007918 */ /* 0x004fe20000000000 */
.L_x_12:
[----:B------:R-:W2:Y:S01]  /*0a60*/  SHFL.IDX PT, R2, R70, RZ, 0x1f ;  /* 0x00001fff46027589 */ /* 0x000ea200000e0000 */
[----:B------:R-:W1:Y:S01]  /*0a70*/  S2UR UR28, SR_CTAID.X ;  /* 0x00000000001c79c3 */ /* 0x000e620000002500 */
[----:B------:R-:W-:-:S07]  /*0a80*/  NOP ;  /* 0x0000000000007918 */ /* 0x000fce0000000000 */
[----:B------:R-:W1:Y:S01]  /*0a90*/  S2UR UR21, SR_CTAID.Y ;  /* 0x00000000001579c3 */ /* 0x000e620000002600 */
[----:B--2---:R-:W-:-:S13]  /*0aa0*/  ISETP.NE.AND P0, PT, R2, 0x5, PT ;  /* 0x000000050200780c */ /* 0x004fda0003f05270 */
[----:B-1----:R-:W-:Y:S05]  /*0ab0*/  @P0 BRA `(.L_x_13) ;  /* 0x0000000000480947 */ /* 0x002fea0003800000 */
[----:B------:R-:W1:Y:S01]  /*0ac0*/  S2UR UR4, SR_CgaCtaId ;  /* 0x00000000000479c3 */ /* 0x000e620000008800 */
        /* <DEDUP_REMOVED lines=12> */
[----:B-1----:R1:W2:Y:S01]  /*0b90*/  SYNCS.EXCH.64 URZ, [UR4+0xa0], UR8 ;  /* 0x0000a00804ff75b2 */ /* 0x0022a20008000100 */
[----:B------:R1:W1:Y:S01]  /*0ba0*/  SYNCS.EXCH.64 URZ, [UR4+0xb0], UR6 ;  /* 0x0000b00604ff75b2 */ /* 0x0002620008000100 */
[----:B------:R1:W1:Y:S01]  /*0bb0*/  SYNCS.EXCH.64 URZ, [UR4+0xa8], UR8 ;  /* 0x0000a80804ff75b2 */ /* 0x0002620008000100 */
[----:B------:R1:W1:Y:S01]  /*0bc0*/  SYNCS.EXCH.64 URZ, [UR4+0xb8], UR6 ;  /* 0x0000b80604ff75b2 */ /* 0x0002620008000100 */
[----:B------:R-:W-:Y:S01]  /*0bd0*/  NOP ;  /* 0x0000000000007918 */ /* 0x000fe20000000000 */
.L_x_13:
[----:B------:R-:W-:-:S05]  /*0be0*/  CS2R.32 R63, SR_CgaSize ;  /* 0x00000000003f7805 */ /* 0x000fca0000008a00 */
[----:B------:R-:W-:-:S05]  /*0bf0*/  IMAD R63, R63, -0xa0, RZ ;  /* 0xffffff603f3f7824 */ /* 0x000fca00078e02ff */
[----:B------:R-:W-:-:S14]  /*0c00*/  R2UR UR5, R63 ;  /* 0x000000003f0572ca */ /* 0x000fdc00000e0000 */
[----:B------:R-:W3:Y:S01]  /*0c10*/  LDCU UR5, c[0x0][UR5+0x2b0] ;  /* 0x00005600050577ac */ /* 0x000ee20008000800 */
[----:B------:R-:W-:Y:S02]  /*0c20*/  I2FP.F32.U32 R5, UR28 ;  /* 0x0000001c00057c45 */ /* 0x000fe40008201000 */
[----:B------:R-:W-:-:S05]  /*0c30*/  CS2R.32 R2, SR_CgaSize ;  /* 0x0000000000027805 */ /* 0x000fca0000008a00 */
[----:B------:R-:W-:-:S06]  /*0c40*/  IMAD R2, R2, -0xa0, RZ ;  /* 0xffffff6002027824 */ /* 0x000fcc00078e02ff */
[----:B------:R-:W4:Y:S01]  /*0c50*/  LDC R2, c[0x0][R2+0x2a0] ;  /* 0x0000a80002027b82 */ /* 0x000f220000000800 */
[----:B------:R-:W-:Y:S02]  /*0c60*/  I2FP.F32.U32 R4, UR21 ;  /* 0x0000001500047c45 */ /* 0x000fe40008201000 */
[----:B------:R-:W-:-:S05]  /*0c70*/  CS2R.32 R63, SR_CgaSize ;  /* 0x00000000003f7805 */ /* 0x000fca0000008a00 */
[----:B------:R-:W-:-:S05]  /*0c80*/  IMAD R63, R63, -0xa0, RZ ;  /* 0xffffff603f3f7824 */ /* 0x000fca00078e02ff */
[----:B-1----:R-:W-:-:S14]  /*0c90*/  R2UR UR4, R63 ;  /* 0x000000003f0472ca */ /* 0x002fdc00000e0000 */
[----:B------:R-:W1:Y:S01]  /*0ca0*/  LDCU UR4, c[0x0][UR4+0x2b4] ;  /* 0x00005680040477ac */ /* 0x000e620008000800 */
[----:B------:R-:W-:Y:S01]  /*0cb0*/  NOP ;  /* 0x0000000000007918 */ /* 0x000fe20000000000 */
[----:B------:R-:W2:Y:S01]  /*0cc0*/  LDCU UR19, c[0x0][0xc24] ;  /* 0x00018480ff1377ac */ /* 0x000ea20008000800 */
[----:B------:R-:W-:-:S05]  /*0cd0*/  CS2R.32 R3, SR_CgaSize ;  /* 0x0000000000037805 */ /* 0x000fca0000008a00 */
[----:B------:R-:W-:-:S06]  /*0ce0*/  IMAD R3, R3, -0xa0, RZ ;  /* 0xffffff6003037824 */ /* 0x000fcc00078e02ff */
[----:B------:R-:W4:Y:S01]  /*0cf0*/  LDC R3, c[0x0][R3+0x2a4] ;  /* 0x0000a90003037b82 */ /* 0x000f220000000800 */
[----:B---3--:R-:W-:-:S07]  /*0d00*/  FMUL R5, R5, UR5 ;  /* 0x0000000505057c20 */ /* 0x008fce0008400000 */
[----:B------:R-:W3:Y:S01]  /*0d10*/  S2UR UR50, SR_CTAID.Z ;  /* 0x00000000003279c3 */ /* 0x000ee20000002700 */
[----:B-1----:R-:W-:Y:S01]  /*0d20*/  FMUL R4, R4, UR4 ;  /* 0x0000000404047c20 */ /* 0x002fe20008400000 */
[----:B------:R-:W1:Y:S01]  /*0d30*/  F2I.U32.TRUNC.NTZ R63, R5 ;  /* 0x00000005003f7305 */ /* 0x000e62000020f000 */
[----:B--2---:R-:W-:-:S07]  /*0d40*/  UISETP.GE.AND UP0, UPT, UR19, 0x1, UPT ;  /* 0x000000011300788c */ /* 0x004fce000bf06270 */
[----:B------:R-:W2:Y:S01]  /*0d50*/  F2I.U32.TRUNC.NTZ R62, R4 ;  /* 0x00000004003e7305 */ /* 0x000ea2000020f000 */
[----:B-1----:R-:W-:-:S05]  /*0d60*/  IADD3 R63, PT, PT, -R63, RZ, RZ ;  /* 0x000000ff3f3f7210 */ /* 0x002fca0007ffe1ff */
[----:B----4-:R-:W-:Y:S01]  /*0d70*/  IMAD R63, R2, R63, UR28 ;  /* 0x0000001c023f7e24 */ /* 0x010fe2000f8e023f */
[----:B--2---:R-:W-:-:S05]  /*0d80*/  IADD3 R62, PT, PT, -R62, RZ, RZ ;  /* 0x000000ff3e3e7210 */ /* 0x004fca0007ffe1ff */
[----:B------:R-:W-:Y:S01]  /*0d90*/  IMAD R62, R3, R62, UR21 ;  /* 0x00000015033e7e24 */ /* 0x000fe2000f8e023e */
[----:B------:R-:W-:Y:S06]  /*0da0*/  BAR.SYNC.DEFER_BLOCKING 0x0 ;  /* 0x0000000000007b1d */ /* 0x000fec0000010000 */
[----:B---3--:R-:W-:Y:S05]  /*0db0*/  BRA.U !UP0, `(.L_x_14) ;  /* 0x0000000108d47547 */ /* 0x008fea000b800000 */
[----:B------:R-:W1:Y:S01]  /*0dc0*/  LDCU.128 UR24, c[0x0][0xc10] ;  /* 0x00018200ff1877ac */ /* 0x000e620008000c00 */
[----:B------:R-:W2:Y:S01]  /*0dd0*/  LDCU UR6, c[0x0][0x370] ;  /* 0x00006e00ff0677ac */ /* 0x000ea20008000800 */
[----:B------:R-:W3:Y:S01]  /*0de0*/  LDCU UR4, c[0x0][0x374] ;  /* 0x00006e80ff0477ac */ /* 0x000ee20008000800 */
[----:B------:R-:W4:Y:S01]  /*0df0*/  LDCU UR20, c[0x0][0xc0c] ;  /* 0x00018180ff1477ac */ /* 0x000f220008000800 */
[----:B------:R-:W4:Y:S01]  /*0e00*/  LDCU UR5, c[0x0][0xc20] ;  /* 0x00018400ff0577ac */ /* 0x000f220008000800 */
[----:B------:R-:W4:Y:S01]  /*0e10*/  LDCU.64 UR16, c[0x0][0xc28] ;  /* 0x00018500ff1077ac */ /* 0x000f220008000a00 */
[----:B-1----:R-:W-:Y:S02]  /*0e20*/  UISETP.NE.AND UP0, UPT, UR26, 0x1, UPT ;  /* 0x000000011a00788c */ /* 0x002fe4000bf05270 */
[----:B---3--:R-:W-:Y:S02]  /*0e30*/  UIMAD.WIDE.U32 UR8, UR4, UR27, URZ ;  /* 0x0000001b040872a5 */ /* 0x008fe4000f8e00ff */
[----:B--2---:R-:W-:-:S02]  /*0e40*/  UIMAD.WIDE.U32 UR10, UR6, UR24, URZ ;  /* 0x00000018060a72a5 */ /* 0x004fc4000f8e00ff */
[----:B----4-:R-:W-:Y:S02]  /*0e50*/  UISETP.NE.AND UP2, UPT, UR20, 0x1, UPT ;  /* 0x000000011400788c */ /* 0x010fe4000bf45270 */
[----:B------:R-:W-:Y:S01]  /*0e60*/  UISETP.NE.AND UP4, UPT, UR19, 0x1, UPT ;  /* 0x000000011300788c */ /* 0x000fe2000bf85270 */
[----:B------:R-:W-:Y:S02]  /*0e70*/  UMOV UR8, UR9 ;  /* 0x0000000900087c82 */ /* 0x000fe40008000000 */
[----:B------:R-:W-:Y:S01]  /*0e80*/  UMOV UR10, UR11 ;  /* 0x0000000b000a7c82 */ /* 0x000fe20008000000 */
[----:B------:R-:W-:Y:S02]  /*0e90*/  @UP0 USHF.R.U32.HI UR4, URZ, UR5, UR8 ;  /* 0x00000005ff040299 */ /* 0x000fe40008011608 */
[----:B------:R-:W-:Y:S02]  /*0ea0*/  UIMAD.WIDE.U32 UR12, UR21, UR27, URZ ;  /* 0x0000001b150c72a5 */ /* 0x000fe4000f8e00ff */
[----:B------:R-:W-:-:S02]  /*0eb0*/  UIMAD.WIDE.U32 UR8, UR4, UR16, URZ ;  /* 0x00000010040872a5 */ /* 0x000fc4000f8e00ff */
[----:B------:R-:W-:Y:S02]  /*0ec0*/  @UP2 USHF.R.U32.HI UR6, URZ, UR25, UR10 ;  /* 0x00000019ff062299 */ /* 0x000fe4000801160a */
[----:B------:R-:W-:Y:S02]  /*0ed0*/  UIMAD.WIDE.U32 UR14, UR28, UR24, URZ ;  /* 0x000000181c0e72a5 */ /* 0x000fe4000f8e00ff */
[----:B------:R-:W-:Y:S01]  /*0ee0*/  UIMAD.WIDE.U32 UR10, UR6, UR16, URZ ;  /* 0x00000010060a72a5 */ /* 0x000fe2000f8e00ff */
[----:B------:R-:W-:Y:S01]  /*0ef0*/  UMOV UR12, UR13 ;  /* 0x0000000d000c7c82 */ /* 0x000fe20008000000 */
[----:B------:R-:W-:Y:S01]  /*0f00*/  UMOV UR8, UR9 ;  /* 0x0000000900087c82 */ /* 0x000fe20008000000 */
[----:B------:R-:W-:Y:S02]  /*0f10*/  USHF.R.U32.HI UR12, URZ, UR5, UR12 ;  /* 0x00000005ff0c7299 */ /* 0x000fe4000801160c */
[----:B------:R-:W-:Y:S01]  /*0f20*/  @UP4 USHF.R.U32.HI UR4, URZ, UR17, UR8 ;  /* 0x00000011ff044299 */ /* 0x000fe20008011608 */
[----:B------:R-:W-:Y:S01]  /*0f30*/  UMOV UR14, UR15 ;  /* 0x0000000f000e7c82 */ /* 0x000fe20008000000 */
[----:B------:R-:W-:Y:S01]  /*0f40*/  UMOV UR10, UR11 ;  /* 0x0000000b000a7c82 */ /* 0x000fe20008000000 */
[----:B------:R-:W-:-:S02]  /*0f50*/  USHF.R.U32.HI UR14, URZ, UR25, UR14 ;  /* 0x00000019ff0e7299 */ /* 0x000fc4000801160e */
[----:B------:R-:W-:Y:S02]  /*0f60*/  USEL UR5, UR21, UR12, !UP0 ;  /* 0x0000000c15057287 */ /* 0x000fe4000c000000 */
[----:B------:R-:W-:Y:S02]  /*0f70*/  @UP4 USHF.R.U32.HI UR6, URZ, UR17, UR10 ;  /* 0x00000011ff064299 */ /* 0x000fe4000801160a */
[----:B------:R-:W-:Y:S02]  /*0f80*/  UIMAD UR7, UR4, UR19, URZ ;  /* 0x00000013040772a4 */ /* 0x000fe4000f8e02ff */
[----:B------:R-:W-:Y:S02]  /*0f90*/  USEL UR4, UR28, UR14, !UP2 ;  /* 0x0000000e1c047287 */ /* 0x000fe4000d000000 */
[----:B------:R-:W-:Y:S02]  /*0fa0*/  UIMAD UR10, UR6, UR19, URZ ;  /* 0x00000013060a72a4 */ /* 0x000fe4000f8e02ff */
[----:B------:R-:W-:-:S02]  /*0fb0*/  UISETP.GE.AND UP0, UPT, UR5, UR7, UPT ;  /* 0x000000070500728c */ /* 0x000fc4000bf06270 */
[----:B------:R-:W-:Y:S02]  /*0fc0*/  UIMAD.WIDE.U32 UR8, UR5, UR16, URZ ;  /* 0x00000010050872a5 */ /* 0x000fe4000f8e00ff */
[----:B------:R-:W-:Y:S02]  /*0fd0*/  UISETP.GE.OR UP0, UPT, UR4, UR10, UP0 ;  /* 0x0000000a0400728c */ /* 0x000fe40008706670 */
[----:B------:R-:W-:Y:S02]  /*0fe0*/  UIMAD.WIDE.U32 UR10, UR4, UR16, URZ ;  /* 0x00000010040a72a5 */ /* 0x000fe4000f8e00ff */
[----:B------:R-:W-:Y:S01]  /*0ff0*/  UIADD3 UR10, UPT, UPT, -UR4, URZ, URZ ;  /* 0x000000ff040a7290 */ /* 0x000fe2000fffe1ff */
[----:B------:R-:W-:Y:S01]  /*1000*/  UMOV UR8, UR9 ;  /* 0x0000000900087c82 */ /* 0x000fe20008000000 */
[----:B------:R-:W-:Y:S02]  /*1010*/  UIADD3 UR9, UPT, UPT, -UR5, URZ, URZ ;  /* 0x000000ff05097290 */ /* 0x000fe4000fffe1ff */
[----:B------:R-:W-:-:S03]  /*1020*/  USHF.R.U32.HI UR8, URZ, UR17, UR8 ;  /* 0x00000011ff087299 */ /* 0x000fc60008011608 */
[----:B------:R-:W-:Y:S01]  /*1030*/  @!UP0 UMOV UR7, UR11 ;  /* 0x0000000b00078c82 */ /* 0x000fe20008000000 */
[----:B------:R-:W-:Y:S02]  /*1040*/  UIMAD UR21, UR26, UR9, UR21 ;  /* 0x000000091a1572a4 */ /* 0x000fe4000f8e0215 */
[----:B------:R-:W-:Y:S02]  /*1050*/  USEL UR8, UR5, UR8, !UP4 ;  /* 0x0000000805087287 */ /* 0x000fe4000e000000 */
[----:B------:R-:W-:Y:S02]  /*1060*/  @!UP0 USHF.R.U32.HI UR7, URZ, UR17, UR7 ;  /* 0x00000011ff078299 */ /* 0x000fe40008011607 */
[----:B------:R-:W-:Y:S02]  /*1070*/  UIADD3 UR9, UPT, UPT, -UR8, URZ, URZ ;  /* 0x000000ff08097290 */ /* 0x000fe4000fffe1ff */
[----:B------:R-:W-:Y:S02]  /*1080*/  @!UP0 USEL UR7, UR4, UR7, !UP4 ;  /* 0x0000000704078287 */ /* 0x000fe4000e000000 */
[----:B------:R-:W-:-:S02]  /*1090*/  UIMAD UR9, UR19, UR9, UR5 ;  /* 0x00000009130972a4 */ /* 0x000fc4000f8e0205 */
[----:B------:R-:W-:Y:S02]  /*10a0*/  @!UP0 UIADD3 UR8, UPT, UPT, UR8, -UR7, URZ ;  /* 0x8000000708088290 */ /* 0x000fe4000fffe0ff */
[----:B------:R-:W-:Y:S02]  /*10b0*/  @!UP0 UIMAD UR7, UR9, UR6, UR7 ;  /* 0x00000006090782a4 */ /* 0x000fe4000f8e0207 */
[----:B------:R-:W-:Y:S02]  /*10c0*/  @!UP0 UIMAD UR5, UR8, UR19, UR4 ;  /* 0x00000013080582a4 */ /* 0x000fe4000f8e0204 */
[----:B------:R-:W-:Y:S02]  /*10d0*/  UIMAD UR6, UR20, UR10, UR28 ;  /* 0x0000000a140672a4 */ /* 0x000fe4000f8e021c */
[----:B------:R-:W-:Y:S01]  /*10e0*/  UIMAD UR21, UR5, UR26, UR21 ;  /* 0x0000001a051572a4 */ /* 0x000fe2000f8e0215 */
[----:B------:R-:W-:Y:S02]  /*10f0*/  @!UP0 UMOV UR4, UR7 ;  /* 0x0000000700048c82 */ /* 0x000fe40008000000 */
[----:B------:R-:W-:-:S12]  /*1100*/  UIMAD UR28, UR4, UR20, UR6 ;  /* 0x00000014041c72a4 */ /* 0x000fd8000f8e0206 */
.L_x_14:
[----:B------:R-:W1:Y:S02]  /*1110*/  LDCU UR4, c[0x0][0xc30] ;  /* 0x00018600ff0477ac */ /* 0x000e640008000800 */
[----:B-1----:R-:W-:-:S09]  /*1120*/  UISETP.NE.AND UP0, UPT, UR4, 0x1, UPT ;  /* 0x000000010400788c */ /* 0x002fd2000bf05270 */
[----:B------:R-:W-:Y:S05]  /*1130*/  BRA.U UP0, `(.L_x_15) ;  /* 0x0000000100447547 */ /* 0x000fea000b800000 */
[----:B------:R-:W1:Y:S01]  /*1140*/  LDCU.128 UR8, c[0x0][0xc10] ;  /* 0x00018200ff0877ac */ /* 0x000e620008000c00 */
[----:B------:R-:W2:Y:S01]  /*1150*/  LDCU UR12, c[0x0][0xc0c] ;  /* 0x00018180ff0c77ac */ /* 0x000ea20008000800 */
[----:B------:R-:W3:Y:S01]  /*1160*/  LDCU UR13, c[0x0][0xc20] ;  /* 0x00018400ff0d77ac */ /* 0x000ee20008000800 */
[----:B-1----:R-:W-:Y:S02]  /*1170*/  UIMAD.WIDE.U32 UR6, UR28, UR8, URZ ;  /* 0x000000081c0672a5 */ /* 0x002fe4000f8e00ff */
[----:B------:R-:W-:Y:S02]  /*1180*/  UIMAD.WIDE.U32 UR4, UR21, UR11, URZ ;  /* 0x0000000b150472a5 */ /* 0x000fe4000f8e00ff */
[----:B--2---:R-:W-:Y:S02]  /*1190*/  UISETP.NE.AND UP2, UPT, UR12, 0x1, UPT ;  /* 0x000000010c00788c */ /* 0x004fe4000bf45270 */
[----:B------:R-:W-:Y:S01]  /*11a0*/  UISETP.NE.AND UP0, UPT, UR10, 0x1, UPT ;  /* 0x000000010a00788c */ /* 0x000fe2000bf05270 */
[----:B------:R-:W-:-:S02]  /*11b0*/  UMOV UR6, UR7 ;  /* 0x0000000700067c82 */ /* 0x000fc40008000000 */
[----:B------:R-:W-:Y:S01]  /*11c0*/  UMOV UR4, UR5 ;  /* 0x0000000500047c82 */ /* 0x000fe20008000000 */
[----:B------:R-:W-:Y:S02]  /*11d0*/  USHF.R.U32.HI UR6, URZ, UR9, UR6 ;  /* 0x00000009ff067299 */ /* 0x000fe40008011606 */
[----:B---3--:R-:W-:Y:S02]  /*11e0*/  USHF.R.U32.HI UR4, URZ, UR13, UR4 ;  /* 0x0000000dff047299 */ /* 0x008fe40008011604 */
[----:B------:R-:W-:Y:S02]  /*11f0*/  USEL UR5, UR28, UR6, !UP2 ;  /* 0x000000061c057287 */ /* 0x000fe4000d000000 */
[----:B------:R-:W-:-:S04]  /*1200*/  USEL UR4, UR21, UR4, !UP0 ;  /* 0x0000000415047287 */ /* 0x000fc8000c000000 */
[----:B------:R-:W-:Y:S02]  /*1210*/  UIADD3 UR6, UPT, UPT, UR5, -UR4, URZ ;  /* 0x8000000405067290 */ /* 0x000fe4000fffe0ff */
[----:B------:R-:W-:Y:S02]  /*1220*/  UIADD3 UR4, UPT, UPT, -UR5, UR4, URZ ;  /* 0x0000000405047290 */ /* 0x000fe4000fffe1ff */
[----:B------:R-:W-:Y:S02]  /*1230*/  UIMAD UR21, UR6, UR10, UR21 ;  /* 0x0000000a061572a4 */ /* 0x000fe4000f8e0215 */
[----:B------:R-:W-:-:S12]  /*1240*/  UIMAD UR28, UR4, UR12, UR28 ;  /* 0x0000000c041c72a4 */ /* 0x000fd8000f8e021c */
.L_x_15:
[----:B------:R-:W-:Y:S01]  /*1250*/  BAR.SYNC.DEFER_BLOCKING 0x0 ;  /* 0x0000000000007b1d */ /* 0x000fe20000010000 */
[----:B------:R-:W-:Y:S01]  /*1260*/  UISETP.NE.AND UP0, UPT, UR18, 0x2, UPT ;  /* 0x000000021200788c */ /* 0x000fe2000bf05270 */
[----:B------:R-:W-:Y:S02]  /*1270*/  ISETP.NE.OR P3, PT, R0, 0x2, !P3 ;  /* 0x000000020000780c */ /* 0x000fe40005f65670 */
[----:B------:R-:W-:Y:S02]  /*1280*/  LOP3.LUT R0, R68, 0x1f, RZ, 0xc0, !PT ;  /* 0x0000001f44007812 */ /* 0x000fe400078ec0ff */
[----:B------:R-:W1:Y:S04]  /*1290*/  LDCU UR39, c[0x0][0xc24] ;  /* 0x00018480ff2777ac */ /* 0x000e680008000800 */
[----:B------:R-:W-:Y:S05]  /*12a0*/  BRA.U UP0, `(.L_x_16) ;  /* 0x0000002100587547 */ /* 0x000fea000b800000 */
[----:B------:R-:W2:Y:S01]  /*12b0*/  LDCU UR7, c[0x0][0x394] ;  /* 0x00007280ff0777ac */ /* 0x000ea20008000800 */
[----:B------:R-:W-:Y:S01]  /*12c0*/  PLOP3.LUT P1, PT, PT, PT, UP3, 0x80, 0x8 ;  /* 0x000000000008781c */ /* 0x000fe20003f2f038 */
[----:B------:R-:W-:Y:S01]  /*12d0*/  IMAD.MOV.U32 R8, RZ, RZ, RZ ;  /* 0x000000ffff087224 */ /* 0x000fe200078e00ff */
[----:B------:R-:W-:Y:S01]  /*12e0*/  ISETP.EQ.OR P2, PT, R0, RZ, P3 ;  /* 0x000000ff0000720c */ /* 0x000fe20001f42670 */
[----:B------:R-:W3:Y:S01]  /*12f0*/  LDCU UR6, c[0x0][0x5d8] ;  /* 0x0000bb00ff0677ac */ /* 0x000ee20008000800 */
[----:B------:R-:W-:Y:S01]  /*1300*/  PLOP3.LUT P1, PT, P1, PT, PT, 0x8, 0x80 ;  /* 0x000000000080781c */ /* 0x000fe20000f2e170 */
[----:B------:R-:W4:Y:S01]  /*1310*/  LDCU UR76, c[0x0][0x370] ;  /* 0x00006e00ff4c77ac */ /* 0x000f220008000800 */
[----:B------:R-:W1:Y:S01]  /*1320*/  LDCU.64 UR68, c[0x0][0x348] ;  /* 0x00006900ff4477ac */ /* 0x000e620008000a00 */
[----:B------:R-:W1:Y:S01]  /*1330*/  LDCU UR75, c[0x0][0x374] ;  /* 0x00006e80ff4b77ac */ /* 0x000e620008000800 */
[----:B--2---:R-:W-:Y:S02]  /*1340*/  UIADD3 UR5, UPT, UPT, UR7, 0x3f, URZ ;  /* 0x0000003f07057890 */ /* 0x004fe4000fffe0ff */
[----:B---3--:R-:W-:-:S02]  /*1350*/  UIADD3 UR6, UPT, UPT, UR6, 0x7f, URZ ;  /* 0x0000007f06067890 */ /* 0x008fc4000fffe0ff */
[----:B------:R-:W-:Y:S02]  /*1360*/  USHF.R.S32.HI UR4, URZ, 0x1f, UR5 ;  /* 0x0000001fff047899 */ /* 0x000fe40008011405 */
[----:B------:R-:W-:Y:S02]  /*1370*/  UIADD3 UR9, UPT, UPT, UR7, 0x7e, URZ ;  /* 0x0000007e07097890 */ /* 0x000fe4000fffe0ff */
[----:B------:R-:W-:Y:S02]  /*1380*/  ULEA.HI UR4, UR4, UR5, URZ, 0x6 ;  /* 0x0000000504047291 */ /* 0x000fe4000f8f30ff */
[----:B------:R-:W-:Y:S02]  /*1390*/  UIADD3 UR5, UPT, UPT, UR7, -0x1, URZ ;  /* 0xffffffff07057890 */ /* 0x000fe4000fffe0ff */
[----:B------:R-:W-:Y:S01]  /*13a0*/  USHF.R.S32.HI UR8, URZ, 0x6, UR4 ;  /* 0x00000006ff087899 */ /* 0x000fe20008011404 */
[----:B------:R-:W-:Y:S01]  /*13b0*/  IMAD.U32 R2, RZ, RZ, UR9 ;  /* 0x00000009ff027e24 */ /* 0x000fe2000f8e00ff */
[----:B------:R-:W-:-:S02]  /*13c0*/  USHF.R.S32.HI UR4, URZ, 0x1f, UR6 ;  /* 0x0000001fff047899 */ /* 0x000fc40008011406 */
[----:B------:R-:W-:Y:S02]  /*13d0*/  UISETP.LT.U32.AND UP0, UPT, UR8, 0x4, UPT ;  /* 0x000000040800788c */ /* 0x000fe4000bf01070 */
[----:B------:R-:W-:Y:S01]  /*13e0*/  UISETP.GE.U32.AND UP1, UPT, UR5, -0x7f, UPT ;  /* 0xffffff810500788c */ /* 0x000fe2000bf26070 */
[----:B------:R-:W-:Y:S01]  /*13f0*/  IMAD.U32 R3, RZ, RZ, UR8 ;  /* 0x00000008ff037e24 */ /* 0x000fe2000f8e00ff */
[----:B------:R-:W-:Y:S02]  /*1400*/  ULEA.HI UR4, UR4, UR6, URZ, 0x7 ;  /* 0x0000000604047291 */ /* 0x000fe4000f8f38ff */
[----:B------:R-:W-:Y:S02]  /*1410*/  USEL UR77, UR8, 0x4, UP0 ;  /* 0x00000004084d7887 */ /* 0x000fe40008000000 */
[----:B------:R-:W-:Y:S02]  /*1420*/  USHF.R.S32.HI UR74, URZ, 0x7, UR4 ;  /* 0x00000007ff4a7899 */ /* 0x000fe40008011404 */
[----:B------:R-:W-:-:S02]  /*1430*/  UIADD3 UR4, UPT, UPT, UR8, -UR77, URZ ;  /* 0x8000004d08047290 */ /* 0x000fc4000fffe0ff */
[----:B------:R-:W-:Y:S02]  /*1440*/  UIADD3 UR67, UPT, UPT, UR77, -0x1, URZ ;  /* 0xffffffff4d437890 */ /* 0x000fe4000fffe0ff */
[----:B------:R-:W-:Y:S02]  /*1450*/  @UP1 UIADD3 UR67, UPT, UPT, UR77, URZ, URZ ;  /* 0x000000ff4d431290 */ /* 0x000fe4000fffe0ff */
[----:B------:R-:W-:Y:S01]  /*1460*/  MOV R9, UR4 ;  /* 0x0000000400097c02 */ /* 0x000fe20008000f00 */
[----:B------:R-:W-:Y:S01]  /*1470*/  UMOV UR56, 0x1 ;  /* 0x0000000100387882 */ /* 0x000fe20000000000 */
[----:B------:R-:W-:Y:S01]  /*1480*/  UIADD3 UR67, UPT, UPT, UR67, 0x1, URZ ;  /* 0x0000000143437890 */ /* 0x000fe2000fffe0ff */
[----:B-1--4-:R-:W-:-:S11]  /*1490*/  UMOV UR58, URZ ;  /* 0x000000ff003a7c82 */ /* 0x012fd60008000000 */
.L_x_32:
[----:B------:R-:W-:Y:S01]  /*14a0*/  IMAD.U32 R5, RZ, RZ, UR74 ;  /* 0x0000004aff057e24 */ /* 0x000fe2000f8e00ff */
[----:B------:R-:W1:Y:S01]  /*14b0*/  LDCU UR66, c[0x0][0x5dc] ;  /* 0x0000bb80ff4277ac */ /* 0x000e620008000800 */
[----:B------:R-:W-:-:S03]  /*14c0*/  R2UR UR12, R2 ;  /* 0x00000000020c72ca */ /* 0x000fc600000e0000 */
[-C--:B------:R-:W-:Y:S01]  /*14d0*/  IABS R0, R5.reuse ;  /* 0x0000000500007213 */ /* 0x080fe20000000000 */
[----:B------:R-:W2:Y:S01]  /*14e0*/  LDCU UR11, c[0x0][0x5e0] ;  /* 0x0000bc00ff0b77ac */ /* 0x000ea20008000800 */
[----:B------:R-:W-:Y:S02]  /*14f0*/  IABS R5, R5 ;  /* 0x0000000500057213 */ /* 0x000fe40000000000 */
[----:B------:R-:W-:Y:S01]  /*1500*/  R2UR UR6, R0 ;  /* 0x00000000000672ca */ /* 0x000fe200000e0000 */
[----:B------:R-:W-:Y:S01]  /*1510*/  UMOV UR57, 0x400 ;  /* 0x0000040000397882 */ /* 0x000fe20000000000 */
[----:B------:R-:W-:Y:S01]  /*1520*/  USHF.L.U32 UR54, UR28, 0x6, URZ ;  /* 0x000000061c367899 */ /* 0x000fe200080006ff */
[----:B------:R-:W-:Y:S01]  /*1530*/  UMOV UR15, URZ ;  /* 0x000000ff000f7c82 */ /* 0x000fe20008000000 */
[----:B-1----:R-:W-:-:S09]  /*1540*/  IMAD.U32 R4, RZ, RZ, UR66 ;  /* 0x00000042ff047e24 */ /* 0x002fd2000f8e00ff */
[----:B------:R-:W1:Y:S08]  /*1550*/  I2F.RP R7, UR6 ;  /* 0x0000000600077d06 */ /* 0x000e700008209400 */
[----:B-1----:R-:W1:Y:S02]  /*1560*/  MUFU.RCP R6, R7 ;  /* 0x0000000700067308 */ /* 0x002e640000001000 */
[----:B-1----:R-:W-:-:S06]  /*1570*/  VIADD R6, R6, 0xffffffe ;  /* 0x0ffffffe06067836 */ /* 0x002fcc0000000000 */
[----:B------:R-:W1:Y:S02]  /*1580*/  F2I.FTZ.U32.TRUNC.NTZ R0, R6 ;  /* 0x0000000600007305 */ /* 0x000e64000021f000 */
[----:B-1----:R-:W-:Y:S02]  /*1590*/  R2UR UR5, R0 ;  /* 0x00000000000572ca */ /* 0x002fe400000e0000 */
[----:B------:R-:W-:Y:S01]  /*15a0*/  IABS R0, R4 ;  /* 0x0000000400007213 */ /* 0x000fe20000000000 */
[----:B------:R-:W-:-:S03]  /*15b0*/  IMAD.U32 R4, RZ, RZ, UR21 ;  /* 0x00000015ff047e24 */ /* 0x000fc6000f8e00ff */
[----:B------:R-:W-:Y:S01]  /*15c0*/  R2UR UR8, R0 ;  /* 0x00000000000872ca */ /* 0x000fe200000e0000 */
[----:B------:R-:W-:Y:S01]  /*15d0*/  IMAD.MOV R0, RZ, RZ, -R5 ;  /* 0x000000ffff007224 */ /* 0x000fe200078e0a05 */
[----:B------:R-:W-:-:S04]  /*15e0*/  IABS R4, R4 ;  /* 0x0000000400047213 */ /* 0x000fc80000000000 */
[----:B------:R-:W-:Y:S01]  /*15f0*/  R2UR UR9, R4 ;  /* 0x00000000040972ca */ /* 0x000fe200000e0000 */
[----:B------:R-:W-:-:S04]  /*1600*/  UIADD3 UR4, UPT, UPT, URZ, -UR5, URZ ;  /* 0x80000005ff047290 */ /* 0x000fc8000fffe0ff */
[----:B------:R-:W-:Y:S02]  /*1610*/  UIMAD UR7, UR4, UR6, URZ ;  /* 0x00000006040772a4 */ /* 0x000fe4000f8e02ff */
[----:B------:R-:W1:Y:S01]  /*1620*/  I2F.RP R4, UR8 ;  /* 0x0000000800047d06 */ /* 0x000e620008209400 */
[----:B------:R-:W-:Y:S02]  /*1630*/  UMOV UR4, URZ ;  /* 0x000000ff00047c82 */ /* 0x000fe40008000000 */
[----:B------:R-:W-:Y:S02]  /*1640*/  UIMAD.WIDE.U32 UR4, UR5, UR7, UR4 ;  /* 0x00000007050472a5 */ /* 0x000fe4000f8e0004 */
[----:B------:R-:W-:-:S05]  /*1650*/  R2UR UR7, R0 ;  /* 0x00000000000772ca */ /* 0x000fca00000e0000 */
[----:B------:R-:W-:Y:S02]  /*1660*/  UMOV UR4, UR5 ;  /* 0x0000000500047c82 */ /* 0x000fe40008000000 */
[----:B------:R-:W-:Y:S01]  /*1670*/  UIMAD.WIDE.U32 UR4, UR4, UR9, URZ ;  /* 0x00000009040472a5 */ /* 0x000fe2000f8e00ff */
[----:B-1----:R-:W1:Y:S06]  /*1680*/  MUFU.RCP R4, R4 ;  /* 0x0000000400047308 */ /* 0x002e6c0000001000 */
[----:B------:R-:W-:Y:S02]  /*1690*/  UMOV UR4, UR5 ;  /* 0x0000000500047c82 */ /* 0x000fe40008000000 */
[----:B------:R-:W-:-:S04]  /*16a0*/  UIMAD UR5, UR4, UR7, UR9 ;  /* 0x00000007040572a4 */ /* 0x000fc8000f8e0209 */
[----:B------:R-:W-:Y:S01]  /*16b0*/  UISETP.GT.U32.AND UP0, UPT, UR6, UR5, UPT ;  /* 0x000000050600728c */ /* 0x000fe2000bf04070 */
[----:B-1----:R-:W-:-:S10]  /*16c0*/  VIADD R5, R4, 0xffffffe ;  /* 0x0ffffffe04057836 */ /* 0x002fd40000000000 */
[----:B------:R-:W-:Y:S01]  /*16d0*/  @!UP0 UIADD3 UR5, UPT, UPT, UR5, -UR6, URZ ;  /* 0x8000000605058290 */ /* 0x000fe2000fffe0ff */
[----:B------:R-:W1:Y:S01]  /*16e0*/  F2I.FTZ.U32.TRUNC.NTZ R0, R5 ;  /* 0x0000000500007305 */ /* 0x000e62000021f000 */
[----:B------:R-:W-:Y:S02]  /*16f0*/  @!UP0 UIADD3 UR4, UPT, UPT, UR4, 0x1, URZ ;  /* 0x0000000104048890 */ /* 0x000fe4000fffe0ff */
[----:B------:R-:W-:Y:S02]  /*1700*/  UISETP.GE.U32.AND UP1, UPT, UR5, UR6, UPT ;  /* 0x000000060500728c */ /* 0x000fe4000bf26070 */
[----:B------:R-:W-:-:S04]  /*1710*/  ULOP3.LUT UR5, UR21, UR74, URZ, 0x3c, !UPT ;  /* 0x0000004a15057292 */ /* 0x000fc8000f8e3cff */
[----:B------:R-:W-:-:S05]  /*1720*/  UISETP.GE.AND UP0, UPT, UR5, URZ, UPT ;  /* 0x000000ff0500728c */ /* 0x000fca000bf06270 */
[----:B------:R-:W-:Y:S01]  /*1730*/  @UP1 UIADD3 UR4, UPT, UPT, UR4, 0x1, URZ ;  /* 0x0000000104041890 */ /* 0x000fe2000fffe0ff */
[----:B-1----:R-:W-:Y:S01]  /*1740*/  R2UR UR5, R0 ;  /* 0x00000000000572ca */ /* 0x002fe200000e0000 */
[----:B------:R-:W-:Y:S01]  /*1750*/  UISETP.NE.AND UP1, UPT, UR74, URZ, UPT ;  /* 0x000000ff4a00728c */ /* 0x000fe2000bf25270 */
[----:B--2---:R-:W-:-:S04]  /*1760*/  IMAD.U32 R0, RZ, RZ, UR11 ;  /* 0x0000000bff007e24 */ /* 0x004fc8000f8e00ff */
[----:B------:R-:W-:Y:S01]  /*1770*/  UMOV UR7, UR4 ;  /* 0x0000000400077c82 */ /* 0x000fe20008000000 */
[----:B------:R-:W-:Y:S01]  /*1780*/  IABS R0, R0 ;  /* 0x0000000000007213 */ /* 0x000fe20000000000 */
[----:B------:R-:W-:-:S03]  /*1790*/  @!UP0 UIADD3 UR7, UPT, UPT, -UR7, URZ, URZ ;  /* 0x000000ff07078290 */ /* 0x000fc6000fffe1ff */
[----:B------:R-:W-:Y:S01]  /*17a0*/  R2UR UR9, R0 ;  /* 0x00000000000972ca */ /* 0x000fe200000e0000 */
[----:B------:R-:W-:Y:S02]  /*17b0*/  @!UP1 ULOP3.LUT UR7, URZ, UR74, URZ, 0x33, !UPT ;  /* 0x0000004aff079292 */ /* 0x000fe4000f8e33ff */
[----:B------:R-:W-:-:S04]  /*17c0*/  UIADD3 UR4, UPT, UPT, URZ, -UR5, URZ ;  /* 0x80000005ff047290 */ /* 0x000fc8000fffe0ff */
[----:B------:R-:W-:Y:S01]  /*17d0*/  IMAD.U32 R4, RZ, RZ, UR7 ;  /* 0x00000007ff047e24 */ /* 0x000fe2000f8e00ff */
[----:B------:R-:W-:-:S03]  /*17e0*/  UIMAD UR6, UR4, UR8, URZ ;  /* 0x00000008040672a4 */ /* 0x000fc6000f8e02ff */
[----:B------:R-:W-:Y:S01]  /*17f0*/  UMOV UR4, URZ ;  /* 0x000000ff00047c82 */ /* 0x000fe20008000000 */
[----:B------:R-:W-:Y:S01]  /*1800*/  IABS R4, R4 ;  /* 0x0000000400047213 */ /* 0x000fe20000000000 */
[----:B------:R-:W-:-:S03]  /*1810*/  UIMAD.WIDE.U32 UR4, UR5, UR6, UR4 ;  /* 0x00000006050472a5 */ /* 0x000fc6000f8e0004 */
[----:B------:R-:W-:Y:S02]  /*1820*/  R2UR UR10, R4 ;  /* 0x00000000040a72ca */ /* 0x000fe400000e0000 */
[----:B------:R-:W1:Y:S02]  /*1830*/  I2F.RP R4, UR9 ;  /* 0x0000000900047d06 */ /* 0x000e640008209400 */
[----:B------:R-:W-:-:S09]  /*1840*/  UMOV UR4, UR5 ;  /* 0x0000000500047c82 */ /* 0x000fd20008000000 */
[----:B------:R-:W-:Y:S01]  /*1850*/  UIMAD.WIDE.U32 UR4, UR4, UR10, URZ ;  /* 0x0000000a040472a5 */ /* 0x000fe2000f8e00ff */
[----:B-1----:R-:W1:Y:S06]  /*1860*/  MUFU.RCP R0, R4 ;  /* 0x0000000400007308 */ /* 0x002e6c0000001000 */
[----:B------:R-:W-:Y:S02]  /*1870*/  UMOV UR4, UR5 ;  /* 0x0000000500047c82 */ /* 0x000fe40008000000 */
[----:B------:R-:W-:-:S04]  /*1880*/  UIADD3 UR5, UPT, UPT, -UR4, URZ, URZ ;  /* 0x000000ff04057290 */ /* 0x000fc8000fffe1ff */
[----:B------:R-:W-:-:S04]  /*1890*/  UIMAD UR5, UR8, UR5, UR10 ;  /* 0x00000005080572a4 */ /* 0x000fc8000f8e020a */
[----:B------:R-:W-:Y:S01]  /*18a0*/  UISETP.GT.U32.AND UP0, UPT, UR8, UR5, UPT ;  /* 0x000000050800728c */ /* 0x000fe2000bf04070 */
[----:B-1----:R-:W-:Y:S02]  /*18b0*/  VIADD R0, R0, 0xffffffe ;  /* 0x0ffffffe00007836 */ /* 0x002fe40000000000 */
[----:B------:R-:W-:-:S04]  /*18c0*/  IMAD.U32 R4, RZ, RZ, UR56 ;  /* 0x00000038ff047e24 */ /* 0x000fc8000f8e00ff */
[----:B------:R-:W1:Y:S04]  /*18d0*/  F2I.FTZ.U32.TRUNC.NTZ R0, R0 ;  /* 0x0000000000007305 */ /* 0x000e68000021f000 */
[----:B------:R-:W-:Y:S01]  /*18e0*/  @!UP0 UIADD3 UR5, UPT, UPT, UR5, -UR8, URZ ;  /* 0x8000000805058290 */ /* 0x000fe2000fffe0ff */
[----:B------:R-:W-:Y:S01]  /*18f0*/  SHF.L.U32 R4, R4, 0x1f, RZ ;  /* 0x0000001f04047819 */ /* 0x000fe200000006ff */
[----:B------:R-:W-:Y:S02]  /*1900*/  @!UP0 UIADD3 UR4, UPT, UPT, UR4, 0x1, URZ ;  /* 0x0000000104048890 */ /* 0x000fe4000fffe0ff */
[----:B------:R-:W-:Y:S01]  /*1910*/  UISETP.GE.U32.AND UP1, UPT, UR5, UR8, UPT ;  /* 0x000000080500728c */ /* 0x000fe2000bf26070 */
[----:B------:R-:W2:Y:S01]  /*1920*/  S2UR UR8, SR_CgaCtaId ;  /* 0x00000000000879c3 */ /* 0x000ea20000008800 */
[----:B------:R-:W-:-:S04]  /*1930*/  ULOP3.LUT UR5, UR7, UR66, URZ, 0x3c, !UPT ;  /* 0x0000004207057292 */ /* 0x000fc8000f8e3cff */
[----:B------:R-:W-:-:S03]  /*1940*/  UISETP.GE.AND UP0, UPT, UR5, URZ, UPT ;  /* 0x000000ff0500728c */ /* 0x000fc6000bf06270 */
[----:B-1----:R-:W-:Y:S02]  /*1950*/  R2UR UR5, R0 ;  /* 0x00000000000572ca */ /* 0x002fe400000e0000 */
[----:B------:R-:W-:Y:S02]  /*1960*/  @UP1 UIADD3 UR4, UPT, UPT, UR4, 0x1, URZ ;  /* 0x0000000104041890 */ /* 0x000fe4000fffe0ff */
[----:B------:R-:W-:-:S05]  /*1970*/  UISETP.NE.AND UP1, UPT, UR66, URZ, UPT ;  /* 0x000000ff4200728c */ /* 0x000fca000bf25270 */
[----:B------:R-:W-:Y:S02]  /*1980*/  UMOV UR6, UR4 ;  /* 0x0000000400067c82 */ /* 0x000fe40008000000 */
[----:B------:R-:W-:Y:S02]  /*1990*/  @!UP0 UIADD3 UR6, UPT, UPT, -UR6, URZ, URZ ;  /* 0x000000ff06068290 */ /* 0x000fe4000fffe1ff */
[----:B------:R-:W-:Y:S02]  /*19a0*/  UIADD3 UR4, UPT, UPT, URZ, -UR5, URZ ;  /* 0x80000005ff047290 */ /* 0x000fe4000fffe0ff */
[----:B------:R-:W-:Y:S02]  /*19b0*/  @!UP1 ULOP3.LUT UR6, URZ, UR66, URZ, 0x33, !UPT ;  /* 0x00000042ff069292 */ /* 0x000fe4000f8e33ff */
[----:B--2---:R-:W-:-:S04]  /*19c0*/  ULEA UR57, UR8, UR57, 0x18 ;  /* 0x0000003908397291 */ /* 0x004fc8000f8ec0ff */
[----:B------:R-:W-:Y:S01]  /*19d0*/  ULEA UR8, UR58, UR57, 0x3 ;  /* 0x000000393a087291 */ /* 0x000fe2000f8e18ff */
[----:B------:R-:W-:-:S05]  /*19e0*/  IMAD.U32 R0, RZ, RZ, UR6 ;  /* 0x00000006ff007e24 */ /* 0x000fca000f8e00ff */
[----:B------:R-:W-:-:S03]  /*19f0*/  IABS R0, R0 ;  /* 0x0000000000007213 */ /* 0x000fc60000000000 */
[----:B------:R1:W2:Y:S01]  /*1a00*/  SYNCS.PHASECHK.TRANS64.TRYWAIT P0, [UR8+0x20], R4 ;  /* 0x00002004ff0075a7 */ /* 0x0002a20008001108 */
[----:B------:R-:W-:Y:S01]  /*1a10*/  R2UR UR10, R0 ;  /* 0x00000000000a72ca */ /* 0x000fe200000e0000 */
[----:B------:R-:W-:-:S03]  /*1a20*/  UIMAD UR8, UR4, UR9, URZ ;  /* 0x00000009040872a4 */ /* 0x000fc6000f8e02ff */
[----:B------:R-:W-:Y:S02]  /*1a30*/  UMOV UR4, URZ ;  /* 0x000000ff00047c82 */ /* 0x000fe40008000000 */
[----:B------:R-:W-:Y:S02]  /*1a40*/  UIMAD.WIDE.U32 UR4, UR5, UR8, UR4 ;  /* 0x00000008050472a5 */ /* 0x000fe4000f8e0004 */
[----:B------:R-:W-:-:S04]  /*1a50*/  UIADD3 UR8, UPT, UPT, -UR6, URZ, URZ ;  /* 0x000000ff06087290 */ /* 0x000fc8000fffe1ff */
[----:B------:R-:W-:Y:S01]  /*1a60*/  UIMAD UR66, UR66, UR8, UR7 ;  /* 0x00000008424272a4 */ /* 0x000fe2000f8e0207 */
[----:B------:R-:W-:Y:S02]  /*1a70*/  UMOV UR4, UR5 ;  /* 0x0000000500047c82 */ /* 0x000fe40008000000 */
[----:B------:R-:W-:-:S07]  /*1a80*/  UIMAD.WIDE.U32 UR4, UR4, UR10, URZ ;  /* 0x0000000a040472a5 */ /* 0x000fce000f8e00ff */
[----:B------:R-:W-:Y:S02]  /*1a90*/  UMOV UR4, UR5 ;  /* 0x0000000500047c82 */ /* 0x000fe40008000000 */
[----:B------:R-:W-:-:S04]  /*1aa0*/  UIADD3 UR5, UPT, UPT, -UR4, URZ, URZ ;  /* 0x000000ff04057290 */ /* 0x000fc8000fffe1ff */
[----:B------:R-:W-:-:S04]  /*1ab0*/  UIMAD UR5, UR9, UR5, UR10 ;  /* 0x00000005090572a4 */ /* 0x000fc8000f8e020a */
[----:B------:R-:W-:-:S11]  /*1ac0*/  UISETP.GT.U32.AND UP0, UPT, UR9, UR5, UPT ;  /* 0x000000050900728c */ /* 0x000fd6000bf04070 */
[----:B------:R-:W-:Y:S02]  /*1ad0*/  @!UP0 UIADD3 UR5, UPT, UPT, UR5, -UR9, URZ ;  /* 0x8000000905058290 */ /* 0x000fe4000fffe0ff */
[----:B------:R-:W-:Y:S02]  /*1ae0*/  @!UP0 UIADD3 UR4, UPT, UPT, UR4, 0x1, URZ ;  /* 0x0000000104048890 */ /* 0x000fe4000fffe0ff */
[----:B------:R-:W-:Y:S02]  /*1af0*/  UISETP.GE.U32.AND UP1, UPT, UR5, UR9, UPT ;  /* 0x000000090500728c */ /* 0x000fe4000bf26070 */
[----:B------:R-:W-:-:S04]  /*1b00*/  ULOP3.LUT UR5, UR6, UR11, URZ, 0x3c, !UPT ;  /* 0x0000000b06057292 */ /* 0x000fc8000f8e3cff */
[----:B------:R-:W-:-:S05]  /*1b10*/  UISETP.GE.AND UP0, UPT, UR5, URZ, UPT ;  /* 0x000000ff0500728c */ /* 0x000fca000bf06270 */
[----:B------:R-:W-:Y:S02]  /*1b20*/  @UP1 UIADD3 UR4, UPT, UPT, UR4, 0x1, URZ ;  /* 0x0000000104041890 */ /* 0x000fe4000fffe0ff */
[----:B------:R-:W-:-:S05]  /*1b30*/  UISETP.NE.AND UP1, UPT, UR11, URZ, UPT ;  /* 0x000000ff0b00728c */ /* 0x000fca000bf25270 */
[----:B------:R-:W-:Y:S01]  /*1b40*/  UMOV UR70, UR4 ;  /* 0x0000000400467c82 */ /* 0x000fe20008000000 */
[----:B------:R-:W-:Y:S02]  /*1b50*/  UIADD3 UR4, UPT, UPT, -UR7, URZ, URZ ;  /* 0x000000ff07047290 */ /* 0x000fe4000fffe1ff */
[----:B------:R-:W-:Y:S02]  /*1b60*/  @!UP0 UIADD3 UR70, UPT, UPT, -UR70, URZ, URZ ;  /* 0x000000ff46468290 */ /* 0x000fe4000fffe1ff */
[----:B------:R-:W-:Y:S02]  /*1b70*/  UISETP.GE.U32.AND UP0, UPT, UR12, 0x7f, UPT ;  /* 0x0000007f0c00788c */ /* 0x000fe4000bf06070 */
[----:B------:R-:W-:Y:S02]  /*1b80*/  @!UP1 ULOP3.LUT UR70, URZ, UR11, URZ, 0x33, !UPT ;  /* 0x0000000bff469292 */ /* 0x000fe4000f8e33ff */
[----:B------:R-:W-:Y:S02]  /*1b90*/  UIMAD UR4, UR74, UR4, UR21 ;  /* 0x000000044a0472a4 */ /* 0x000fe4000f8e0215 */
[----:B------:R-:W-:-:S02]  /*1ba0*/  UIADD3 UR5, UPT, UPT, -UR70, URZ, URZ ;  /* 0x000000ff46057290 */ /* 0x000fc4000fffe1ff */
[----:B------:R-:W-:Y:S02]  /*1bb0*/  USHF.L.U32 UR34, UR4, 0x7, URZ ;  /* 0x0000000704227899 */ /* 0x000fe400080006ff */
[----:B------:R-:W-:Y:S01]  /*1bc0*/  UIMAD UR71, UR11, UR5, UR6 ;  /* 0x000000050b4772a4 */ /* 0x000fe2000f8e0206 */
[----:B-1----:R-:W-:Y:S11]  /*1bd0*/  BRA.U !UP0, `(.L_x_17) ;  /* 0x0000000508d47547 */ /* 0x002ff6000b800000 */
[----:B------:R-:W1:Y:S01]  /*1be0*/  LDCU.64 UR6, c[0x0][0x5c0] ;  /* 0x0000b800ff0677ac */ /* 0x000e620008000a00 */
[----:B------:R-:W1:Y:S01]  /*1bf0*/  LDCU.64 UR4, c[0x0][0x5f8] ;  /* 0x0000bf00ff0477ac */ /* 0x000e620008000a00 */
[----:B------:R-:W3:Y:S01]  /*1c00*/  LDCU UR8, c[0x0][0x5c8] ;  /* 0x0000b900ff0877ac */ /* 0x000ee20008000800 */
[----:B------:R-:W3:Y:S01]  /*1c10*/  LDCU UR59, c[0x0][0x600] ;  /* 0x0000c000ff3b77ac */ /* 0x000ee20008000800 */
[----:B------:R-:W4:Y:S01]  /*1c20*/  LDCU UR45, c[0x0][0x5a8] ;  /* 0x0000b500ff2d77ac */ /* 0x000f220008000800 */
[----:B------:R-:W2:Y:S01]  /*1c30*/  LDCU UR44, c[0x0][0x59c] ;  /* 0x0000b380ff2c77ac */ /* 0x000ea20008000800 */
[----:B-1----:R-:W-:Y:S02]  /*1c40*/  UIMAD UR65, UR66, UR6, UR4 ;  /* 0x00000006424172a4 */ /* 0x002fe4000f8e0204 */
[----:B------:R-:W-:Y:S01]  /*1c50*/  UIMAD UR64, UR71, UR7, UR5 ;  /* 0x00000007474072a4 */ /* 0x000fe2000f8e0205 */
[----:B------:R-:W1:Y:S01]  /*1c60*/  LDCU UR31, c[0x0][0x590] ;  /* 0x0000b200ff1f77ac */ /* 0x000e620008000800 */
[----:B---3--:R-:W-:Y:S01]  /*1c70*/  UIMAD UR59, UR70, UR8, UR59 ;  /* 0x00000008463b72a4 */ /* 0x008fe2000f8e023b */
[----:B------:R-:W3:Y:S01]  /*1c80*/  LDCU UR49, c[0x0][0x594] ;  /* 0x0000b280ff3177ac */ /* 0x000ee20008000800 */
[----:B------:R-:W1:Y:S01]  /*1c90*/  LDCU UR48, c[0x0][0x598] ;  /* 0x0000b300ff3077ac */ /* 0x000e620008000800 */
[----:B------:R-:W1:Y:S01]  /*1ca0*/  LDCU UR47, c[0x0][0x5ac] ;  /* 0x0000b580ff2f77ac */ /* 0x000e620008000800 */
[----:B------:R-:W1:Y:S01]  /*1cb0*/  LDCU UR46, c[0x0][0x5b0] ;  /* 0x0000b600ff2e77ac */ /* 0x000e620008000800 */
[----:B------:R-:W1:Y:S01]  /*1cc0*/  LDCU UR5, c[0x0][0x5cc] ;  /* 0x0000b980ff0577ac */ /* 0x000e620008000800 */
[----:B------:R-:W1:Y:S01]  /*1cd0*/  LDCU UR4, c[0x0][0x5ec] ;  /* 0x0000bd80ff0477ac */ /* 0x000e620008000800 */
[----:B------:R-:W1:Y:S01]  /*1ce0*/  LDCU.64 UR42, c[0x0][0x5a0] ;  /* 0x0000b400ff2a77ac */ /* 0x000e620008000a00 */
[----:B------:R-:W1:Y:S01]  /*1cf0*/  LDCU.64 UR40, c[0x0][0x5d0] ;  /* 0x0000ba00ff2877ac */ /* 0x000e620008000a00 */
[----:B------:R-:W1:Y:S01]  /*1d00*/  LDCU.64 UR6, c[0x0][0x5f0] ;  /* 0x0000be00ff0677ac */ /* 0x000e620008000a00 */
[----:B------:R-:W-:-:S02]  /*1d10*/  UIADD3 UR62, UPT, UPT, UR54, 0x20, URZ ;  /* 0x00000020363e7890 */ /* 0x000fc4000fffe0ff */
[----:B------:R-:W-:Y:S02]  /*1d20*/  UIADD3 UR26, UPT, UPT, UR34, 0x20, URZ ;  /* 0x00000020221a7890 */ /* 0x000fe4000fffe0ff */
[----:B------:R-:W-:Y:S02]  /*1d30*/  UIADD3 UR18, UPT, UPT, UR34, 0x40, URZ ;  /* 0x0000004022127890 */ /* 0x000fe4000fffe0ff */
[----:B------:R-:W-:Y:S01]  /*1d40*/  UIADD3 UR10, UPT, UPT, UR34, 0x60, URZ ;  /* 0x00000060220a7890 */ /* 0x000fe2000fffe0ff */
[----:B------:R-:W-:Y:S01]  /*1d50*/  UMOV UR23, URZ ;  /* 0x000000ff00177c82 */ /* 0x000fe20008000000 */
[----:B--2-4-:R-:W-:-:S10]  /*1d60*/  UMOV UR8, UR58 ;  /* 0x0000003a00087c82 */ /* 0x014fd40008000000 */
.L_x_22:
[----:B------:R-:W-:Y:S01]  /*1d70*/  @!P3 MOV R4, 0xc000 ;  /* 0x0000c0000004b802 */ /* 0x000fe20000000f00 */
[----:B------:R-:W-:Y:S01]  /*1d80*/  ULEA UR53, UR8, UR57, 0x3 ;  /* 0x0000003908357291 */ /* 0x000fe2000f8e18ff */
[----:B------:R-:W-:Y:S11]  /*1d90*/  @P0 BRA `(.L_x_18) ;  /* 0x0000000000100947 */ /* 0x000ff60003800000 */
[----:B------:R-:W-:Y:S04]  /*1da0*/  MOV R0, UR56 ;  /* 0x0000003800007c02 */ /* 0x000fe80008000f00 */
[----:B------:R-:W-:Y:S04]  /*1db0*/  SHF.L.U32 R5, R0, 0x1f, RZ ;  /* 0x0000001f00057819 */ /* 0x000fe800000006ff */
[----:B------:R-:W2:Y:S02]  /*1dc0*/  SYNCS.PHASECHK.TRANS64.TRYWAIT P0, [UR53+0x20], R5 ;  /* 0x00002005ff0075a7 */ /* 0x000ea40008001135 */
[----:B--2---:R-:W-:Y:S05]  /*1dd0*/  @!P0 BRA `(.L_x_19) ;  /* 0x0000008000548947 */ /* 0x004fea0003800000 */
.L_x_18:
[----:B------:R4:W-:Y:S01]  /*1de0*/  @!P3 SYNCS.ARRIVE.TRANS64 RZ, [UR53], R4 ;  /* 0x00000004ffffb9a7 */ /* 0x0009e20008000035 */
[----:B------:R-:W-:Y:S04]  /*1df0*/  BSSY.RECONVERGENT B0, `(.L_x_20) ;  /* 0x0000003000007945 */ /* 0x000fe80003800200 */
[----:B------:R-:W-:Y:S05]  /*1e00*/  @P2 BRA `(.L_x_21) ;  /* 0x0000000000042947 */ /* 0x000fea0003800000 */
[----:B-1-3--:R-:W-:Y:S05]  /*1e10*/  BPT.TRAP 0x1 ;  /* 0x000000040000795c */ /* 0x00afea0000300000 */
.L_x_21:
[----:B-1-3--:R-:W-:Y:S05]  /*1e20*/  BSYNC.RECONVERGENT B0 ;  /* 0x0000000000007941 */ /* 0x00afea0003800200 */
.L_x_20:
[----:B------:R-:W-:Y:S02]  /*1e30*/  UIADD3 UR9, UPT, UPT, UR8, 0x1, URZ ;  /* 0x0000000108097890 */ /* 0x000fe4000fffe0ff */
[----:B------:R-:W-:Y:S02]  /*1e40*/  USHF.L.U32 UR55, UR23, 0x6, URZ ;  /* 0x0000000617377899 */ /* 0x000fe400080006ff */
[----:B------:R-:W-:Y:S02]  /*1e50*/  UISETP.NE.AND UP0, UPT, UR9, 0x4, UPT ;  /* 0x000000040900788c */ /* 0x000fe4000bf05270 */
[----:B------:R-:W-:Y:S02]  /*1e60*/  UIMAD.WIDE.U32 UR12, UR55, UR49, URZ ;  /* 0x00000031370c72a5 */ /* 0x000fe4000f8e00ff */
[----:B------:R-:W-:Y:S02]  /*1e70*/  USEL UR11, URZ, 0x1, UP0 ;  /* 0x00000001ff0b7887 */ /* 0x000fe40008000000 */
[----:B------:R-:W-:Y:S02]  /*1e80*/  UISETP.NE.AND UP4, UPT, UR31, 0x1, UPT ;  /* 0x000000011f00788c */ /* 0x000fe4000bf85270 */
[----:B------:R-:W-:Y:S02]  /*1e90*/  ULOP3.LUT UR56, UR56, UR11, URZ, 0x3c, !UPT ;  /* 0x0000000b38387292 */ /* 0x000fe4000f8e3cff */
[----:B------:R-:W-:Y:S02]  /*1ea0*/  UIADD3 UR20, UP1, UPT, UR68, 0x80, URZ ;  /* 0x0000008044147890 */ /* 0x000fe4000ff3e0ff */
[----:B------:R-:W-:Y:S02]  /*1eb0*/  USEL UR58, UR9, URZ, UP0 ;  /* 0x000000ff093a7287 */ /* 0x000fe40008000000 */
[----:B------:R-:W-:Y:S01]  /*1ec0*/  ULEA UR14, UR8, UR57, 0xe ;  /* 0x00000039080e7291 */ /* 0x000fe2000f8e70ff */
[----:B--2---:R-:W-:Y:S01]  /*1ed0*/  MOV R0, UR56 ;  /* 0x0000003800007c02 */ /* 0x004fe20008000f00 */
[----:B------:R-:W-:Y:S02]  /*1ee0*/  ULEA UR9, UR58, UR57, 0x3 ;  /* 0x000000393a097291 */ /* 0x000fe4000f8e18ff */
[----:B------:R-:W-:Y:S01]  /*1ef0*/  UIADD3.X UR21, UPT, UPT, URZ, UR69, URZ, UP1, !UPT ;  /* 0x00000045ff157290 */ /* 0x000fe20008ffe4ff */
[----:B----4-:R-:W-:Y:S01]  /*1f00*/  SHF.L.U32 R4, R0, 0x1f, RZ ;  /* 0x0000001f00047819 */ /* 0x010fe200000006ff */
[----:B------:R-:W-:Y:S02]  /*1f10*/  UIADD3 UR52, UPT, UPT, UR14, 0x8800, URZ ;  /* 0x000088000e347890 */ /* 0x000fe4000fffe0ff */
[----:B------:R-:W-:Y:S02]  /*1f20*/  ULEA UR19, UR8, UR57, 0xf ;  /* 0x0000003908137291 */ /* 0x000fe4000f8e78ff */
[----:B------:R-:W-:Y:S01]  /*1f30*/  UISETP.NE.AND UP2, UPT, UR44, 0x1, UPT ;  /* 0x000000012c00788c */ /* 0x000fe2000bf45270 */
[----:B------:R4:W1:Y:S01]  /*1f40*/  SYNCS.PHASECHK.TRANS64.TRYWAIT P0, [UR9+0x20], R4 ;  /* 0x00002004ff0075a7 */ /* 0x0008620008001109 */
[----:B------:R-:W-:Y:S02]  /*1f50*/  UIADD3 UR60, UPT, UPT, UR14, 0xa800, URZ ;  /* 0x0000a8000e3c7890 */ /* 0x000fe4000fffe0ff */
[----:B------:R-:W-:Y:S02]  /*1f60*/  ULEA UR15, UR64, UR65, 0x5 ;  /* 0x00000041400f7291 */ /* 0x000fe4000f8e28ff */
[----:B------:R-:W-:Y:S02]  /*1f70*/  UISETP.NE.AND UP3, UPT, UR45, 0x1, UPT ;  /* 0x000000012d00788c */ /* 0x000fe4000bf65270 */
[----:B------:R-:W-:Y:S02]  /*1f80*/  ULEA UR22, UR59, UR15, 0xa ;  /* 0x0000000f3b167291 */ /* 0x000fe4000f8e50ff */
[----:B------:R-:W-:Y:S02]  /*1f90*/  UIADD3 UR50, UP0, UPT, UR68, 0x180, URZ ;  /* 0x0000018044327890 */ /* 0x000fe4000ff1e0ff */
[----:B------:R-:W-:Y:S02]  /*1fa0*/  UIADD3 UR32, UPT, UPT, UR19, 0x18800, URZ ;  /* 0x0001880013207890 */ /* 0x000fe4000fffe0ff */
[----:B------:R-:W-:Y:S02]  /*1fb0*/  UIADD3.X UR51, UPT, UPT, URZ, UR69, URZ, UP0, !UPT ;  /* 0x00000045ff337290 */ /* 0x000fe400087fe4ff */
[----:B------:R-:W-:Y:S02]  /*1fc0*/  UIADD3 UR24, UPT, UPT, UR19, 0x1a800, URZ ;  /* 0x0001a80013187890 */ /* 0x000fe4000fffe0ff */
[----:B------:R-:W-:Y:S02]  /*1fd0*/  UIADD3 UR16, UPT, UPT, UR19, 0x1c800, URZ ;  /* 0x0001c80013107890 */ /* 0x000fe4000fffe0ff */
[----:B------:R-:W-:Y:S01]  /*1fe0*/  UIADD3 UR23, UPT, UPT, UR23, 0x1, URZ ;  /* 0x0000000117177890 */ /* 0x000fe2000fffe0ff */
[----:B------:R-:W-:Y:S01]  /*1ff0*/  UMOV UR28, 0x0 ;  /* 0x00000000001c7882 */ /* 0x000fe20000000000 */
[----:B------:R-:W-:Y:S02]  /*2000*/  UMOV UR29, 0x10000000 ;  /* 0x10000000001d7882 */ /* 0x000fe40000000000 */
[----:B------:R-:W-:Y:S01]  /*2010*/  UISETP.NE.AND UP0, UPT, UR23, UR67, UPT ;  /* 0x000000431700728c */ /* 0x000fe2000bf05270 */
[----:B------:R-:W-:Y:S01]  /*2020*/  UTMALDG.2D [UR52], [UR20], desc[UR28] ;  /* 0x00001c34140075b4 */ /* 0x000fe20008009000 */
[----:B------:R-:W-:Y:S01]  /*2030*/  UMOV UR61, UR53 ;  /* 0x00000035003d7c82 */ /* 0x000fe20008000000 */
[----:B------:R-:W-:Y:S01]  /*2040*/  UMOV UR63, UR55 ;  /* 0x00000037003f7c82 */ /* 0x000fe20008000000 */
[----:B------:R-:W-:Y:S01]  /*2050*/  UMOV UR33, UR53 ;  /* 0x0000003500217c82 */ /* 0x000fe20008000000 */
[----:B------:R-:W-:Y:S01]  /*2060*/  UMOV UR25, UR53 ;  /* 0x0000003500197c82 */ /* 0x000fe20008000000 */
[----:B------:R-:W-:Y:S01]  /*2070*/  UMOV UR17, UR53 ;  /* 0x0000003500117c82 */ /* 0x000fe20008000000 */
[----:B------:R-:W-:Y:S01]  /*2080*/  UMOV UR9, UR53 ;  /* 0x0000003500097c82 */ /* 0x000fe20008000000 */
[----:B------:R-:W-:Y:S01]  /*2090*/  UMOV UR11, UR13 ;  /* 0x0000000d000b7c82 */ /* 0x000fe20008000000 */
[----:B------:R2:W-:Y:S01]  /*20a0*/  UTMALDG.2D [UR60], [UR20], desc[UR28] ;  /* 0x00001c3c140075b4 */ /* 0x0005e20008009000 */
[----:B------:R-:W-:Y:S04]  /*20b0*/  USHF.R.U32.HI UR11, URZ, UR48, UR11 ;  /* 0x00000030ff0b7299 */ /* 0x000fe8000801160b */
[----:B------:R-:W-:Y:S04]  /*20c0*/  USEL UR11, UR55, UR11, !UP4 ;  /* 0x0000000b370b7287 */ /* 0x000fe8000e000000 */
[----:B------:R-:W-:Y:S02]  /*20d0*/  UIMAD.WIDE.U32 UR12, UR11, UR42, URZ ;  /* 0x0000002a0b0c72a5 */ /* 0x000fe4000f8e00ff */
[----:B------:R-:W-:Y:S05]  /*20e0*/  UIADD3 UR14, UPT, UPT, -UR11, URZ, URZ ;  /* 0x000000ff0b0e7290 */ /* 0x000fea000fffe1ff */
[----:B------:R-:W-:Y:S01]  /*20f0*/  UMOV UR8, UR13 ;  /* 0x0000000d00087c82 */ /* 0x000fe20008000000 */
[----:B------:R-:W-:Y:S02]  /*2100*/  UIMAD UR13, UR31, UR14, UR55 ;  /* 0x0000000e1f0d72a4 */ /* 0x000fe4000f8e0237 */
[----:B------:R-:W-:Y:S02]  /*2110*/  USHF.R.U32.HI UR8, URZ, UR43, UR8 ;  /* 0x0000002bff087299 */ /* 0x000fe40008011608 */
[----:B------:R-:W-:Y:S02]  /*2120*/  UIMAD UR35, UR13, UR5, UR4 ;  /* 0x000000050d2372a4 */ /* 0x000fe4000f8e0204 */
[----:B------:R-:W-:Y:S02]  /*2130*/  USEL UR12, UR11, UR8, !UP2 ;  /* 0x000000080b0c7287 */ /* 0x000fe4000d000000 */
[----:B------:R-:W-:Y:S02]  /*2140*/  UIADD3 UR8, UPT, UPT, UR19, 0x1e800, URZ ;  /* 0x0001e80013087890 */ /* 0x000fe4000fffe0ff */
[----:B------:R-:W-:Y:S02]  /*2150*/  UIMAD.WIDE.U32 UR14, UR12, UR47, URZ ;  /* 0x0000002f0c0e72a5 */ /* 0x000fe4000f8e00ff */
[----:B------:R-:W-:Y:S01]  /*2160*/  UIADD3 UR14, UPT, UPT, -UR12, URZ, URZ ;  /* 0x000000ff0c0e7290 */ /* 0x000fe2000fffe1ff */
[----:B------:R-:W-:Y:S01]  /*2170*/  UMOV UR27, UR35 ;  /* 0x00000023001b7c82 */ /* 0x000fe20008000000 */
[----:B------:R-:W-:Y:S02]  /*2180*/  UMOV UR19, UR35 ;  /* 0x0000002300137c82 */ /* 0x000fe40008000000 */
[----:B------:R-:W-:Y:S01]  /*2190*/  UIMAD UR11, UR44, UR14, UR11 ;  /* 0x0000000e2c0b72a4 */ /* 0x000fe2000f8e020b */
[----:B------:R-:W-:Y:S01]  /*21a0*/  UMOV UR13, UR15 ;  /* 0x0000000f000d7c82 */ /* 0x000fe20008000000 */
[----:B------:R-:W-:Y:S02]  /*21b0*/  UPRMT UR15, UR22, 0x5410, URZ ;  /* 0x00005410160f7896 */ /* 0x000fe400080000ff */
[----:B------:R-:W-:Y:S02]  /*21c0*/  USHF.R.U32.HI UR13, URZ, UR46, UR13 ;  /* 0x0000002eff0d7299 */ /* 0x000fe4000801160d */
[----:B------:R-:W-:Y:S02]  /*21d0*/  UIMAD UR36, UR11, UR40, UR6 ;  /* 0x000000280b2472a4 */ /* 0x000fe4000f8e0206 */
[----:B------:R-:W-:Y:S01]  /*21e0*/  USEL UR38, UR12, UR13, !UP3 ;  /* 0x0000000d0c267287 */ /* 0x000fe2000d800000 */
[----:B------:R-:W-:Y:S03]  /*21f0*/  UMOV UR11, UR35 ;  /* 0x00000023000b7c82 */ /* 0x000fe60008000000 */
[----:B------:R-:W-:Y:S01]  /*2200*/  UIADD3 UR13, UPT, UPT, -UR38, URZ, URZ ;  /* 0x000000ff260d7290 */ /* 0x000fe2000fffe1ff */
[----:B--2---:R-:W-:Y:S02]  /*2210*/  UMOV UR28, UR36 ;  /* 0x00000024001c7c82 */ /* 0x004fe40008000000 */
[----:B------:R-:W-:Y:S01]  /*2220*/  UMOV UR30, UR38 ;  /* 0x00000026001e7c82 */ /* 0x000fe20008000000 */
[----:B------:R-:W-:Y:S01]  /*2230*/  UIMAD UR12, UR45, UR13, UR12 ;  /* 0x0000000d2d0c72a4 */ /* 0x000fe2000f8e020c */
[----:B------:R-:W-:Y:S01]  /*2240*/  UMOV UR20, UR36 ;  /* 0x0000002400147c82 */ /* 0x000fe20008000000 */
[----:B------:R-:W-:Y:S02]  /*2250*/  UMOV UR22, UR38 ;  /* 0x0000002600167c82 */ /* 0x000fe40008000000 */
[----:B------:R-:W-:Y:S01]  /*2260*/  UIMAD UR37, UR12, UR41, UR7 ;  /* 0x000000290c2572a4 */ /* 0x000fe2000f8e0207 */
[----:B------:R-:W-:Y:S02]  /*2270*/  UMOV UR14, UR38 ;  /* 0x00000026000e7c82 */ /* 0x000fe40008000000 */
[----:B------:R-:W-:Y:S04]  /*2280*/  UMOV UR12, UR36 ;  /* 0x00000024000c7c82 */ /* 0x000fe80008000000 */
[----:B------:R-:W-:Y:S01]  /*2290*/  UMOV UR29, UR37 ;  /* 0x00000025001d7c82 */ /* 0x000fe20008000000 */
[----:B------:R-:W-:Y:S01]  /*22a0*/  UMOV UR21, UR37 ;  /* 0x0000002500157c82 */ /* 0x000fe20008000000 */
[----:B------:R-:W-:Y:S01]  /*22b0*/  UTMALDG.5D.IM2COL [UR32], [UR50], UR15 ;  /* 0x00000020320073b4 */ /* 0x000fe2000806000f */
[----:B------:R-:W-:Y:S01]  /*22c0*/  UMOV UR13, UR37 ;  /* 0x00000025000d7c82 */ /* 0x000fe20008000000 */
[----:B------:R-:W-:Y:S01]  /*22d0*/  UTMALDG.5D.IM2COL [UR24], [UR50], UR15 ;  /* 0x00000018320073b4 */ /* 0x000fe2000806000f */
[----:B------:R-:W-:Y:S01]  /*22e0*/  UTMALDG.5D.IM2COL [UR16], [UR50], UR15 ;  /* 0x00000010320073b4 */ /* 0x000fe2000806000f */
[----:B------:R2:W-:Y:S02]  /*22f0*/  UTMALDG.5D.IM2COL [UR8], [UR50], UR15 ;  /* 0x00000008320073b4 */ /* 0x0005e4000806000f */
[----:B--2---:R-:W-:Y:S01]  /*2300*/  UMOV UR15, UR67 ;  /* 0x00000043000f7c82 */ /* 0x004fe20008000000 */
[----:B------:R-:W-:Y:S01]  /*2310*/  UMOV UR8, UR58 ;  /* 0x0000003a00087c82 */ /* 0x000fe20008000000 */
[----:B-1--4-:R-:W-:Y:S05]  /*2320*/  BRA.U UP0, `(.L_x_22) ;  /* 0xfffffff900907547 */ /* 0x012fea000b83ffff */
.L_x_17:
[----:B------:R-:W-:Y:S01]  /*2330*/  ULEA UR4, UR58, UR57, 0x3 ;  /* 0x000000393a047291 */ /* 0x000fe2000f8e18ff */
[----:B------:R-:W-:Y:S01]  /*2340*/  IMAD.U32 R0, RZ, RZ, UR56 ;  /* 0x00000038ff007e24 */ /* 0x000fe2000f8e00ff */
[----:B------:R-:W-:Y:S01]  /*2350*/  @!P1 SYNCS.ARRIVE.TRANS64.A1T0 RZ, [UR57+0x88], RZ ;  /* 0x000088ffffff99a7 */ /* 0x000fe20008100039 */
[----:B------:R-:W-:-:S03]  /*2360*/  R2UR UR5, R3 ;  /* 0x00000000030572ca */ /* 0x000fc600000e0000 */
[----:B------:R-:W-:-:S04]  /*2370*/  SHF.L.U32 R0, R0, 0x1f, RZ ;  /* 0x0000001f00007819 */ /* 0x000fc800000006ff */
[----:B--2---:R1:W2:Y:S06]  /*2380*/  SYNCS.PHASECHK.TRANS64.TRYWAIT P0, [UR4+0x20], R0 ;  /* 0x00002000ff0075a7 */ /* 0x0042ac0008001104 */
[----:B------:R-:W-:-:S09]  /*2390*/  UISETP.GT.AND UP0, UPT, UR5, UR77, UPT ;  /* 0x0000004d0500728c */ /* 0x000fd2000bf04270 */
[----:B------:R-:W-:Y:S05]  /*23a0*/  BRA.U !UP0, `(.L_x_23) ;  /* 0x0000000508d47547 */ /* 0x000fea000b800000 */
[----:B------:R-:W3:Y:S01]  /*23b0*/  LDCU.64 UR6, c[0x0][0x5c0] ;  /* 0x0000b800ff0677ac */ /* 0x000ee20008000a00 */
[----:B------:R-:W-:Y:S01]  /*23c0*/  R2UR UR9, R9 ;  /* 0x00000000090972ca */ /* 0x000fe200000e0000 */
[----:B------:R-:W3:Y:S01]  /*23d0*/  LDCU.64 UR4, c[0x0][0x5f8] ;  /* 0x0000bf00ff0477ac */ /* 0x000ee20008000a00 */
[----:B------:R-:W4:Y:S01]  /*23e0*/  LDCU UR8, c[0x0][0x5c8] ;  /* 0x0000b900ff0877ac */ /* 0x000f220008000800 */
[----:B------:R-:W4:Y:S10]  /*23f0*/  LDCU UR59, c[0x0][0x600] ;  /* 0x0000c000ff3b77ac */ /* 0x000f340008000800 */
[----:B------:R-:W-:Y:S01]  /*2400*/  UIADD3 UR65, UPT, UPT, UR9, UR15, URZ ;  /* 0x0000000f09417290 */ /* 0x000fe2000fffe0ff */
[----:B------:R-:W1:Y:S01]  /*2410*/  LDCU UR44, c[0x0][0x5a8] ;  /* 0x0000b500ff2c77ac */ /* 0x000e620008000800 */
[----:B---3--:R-:W-:-:S02]  /*2420*/  UIMAD UR66, UR66, UR6, UR4 ;  /* 0x00000006424272a4 */ /* 0x008fc4000f8e0204 */
[----:B------:R-:W-:Y:S01]  /*2430*/  UIMAD UR64, UR71, UR7, UR5 ;  /* 0x00000007474072a4 */ /* 0x000fe2000f8e0205 */
[----:B------:R-:W3:Y:S01]  /*2440*/  LDCU UR31, c[0x0][0x59c] ;  /* 0x0000b380ff1f77ac */ /* 0x000ee20008000800 */
[----:B----4-:R-:W-:Y:S01]  /*2450*/  UIMAD UR59, UR70, UR8, UR59 ;  /* 0x00000008463b72a4 */ /* 0x010fe2000f8e023b */
[----:B------:R-:W4:Y:S01]  /*2460*/  LDCU UR23, c[0x0][0x590] ;  /* 0x0000b200ff1777ac */ /* 0x000f220008000800 */
[----:B------:R-:W1:Y:S01]  /*2470*/  LDCU UR48, c[0x0][0x594] ;  /* 0x0000b280ff3077ac */ /* 0x000e620008000800 */
        /* <DEDUP_REMOVED lines=12> */
[----:B---3--:R-:W-:-:S11]  /*2540*/  UMOV UR8, UR58 ;  /* 0x0000003a00087c82 */ /* 0x008fd60008000000 */
.L_x_28:
[----:B------:R-:W-:Y:S01]  /*2550*/  @!P3 MOV R4, 0xc000 ;  /* 0x0000c0000004b802 */ /* 0x000fe20000000f00 */
[----:B------:R-:W-:Y:S01]  /*2560*/  ULEA UR53, UR8, UR57, 0x3 ;  /* 0x0000003908357291 */ /* 0x000fe2000f8e18ff */
[----:B--2---:R-:W-:Y:S11]  /*2570*/  @P0 BRA `(.L_x_24) ;  /* 0x0000000000100947 */ /* 0x004ff60003800000 */
[----:B-1----:R-:W-:Y:S04]  /*2580*/  MOV R0, UR56 ;  /* 0x0000003800007c02 */ /* 0x002fe80008000f00 */
[----:B------:R-:W-:Y:S04]  /*2590*/  SHF.L.U32 R5, R0, 0x1f, RZ ;  /* 0x0000001f00057819 */ /* 0x000fe800000006ff */
[----:B------:R-:W1:Y:S02]  /*25a0*/  SYNCS.PHASECHK.TRANS64.TRYWAIT P0, [UR53+0x20], R5 ;  /* 0x00002005ff0075a7 */ /* 0x000e640008001135 */
[----:B-1----:R-:W-:Y:S05]  /*25b0*/  @!P0 BRA `(.L_x_25) ;  /* 0x0000007800748947 */ /* 0x002fea0003800000 */
.L_x_24:
[----:B------:R2:W-:Y:S01]  /*25c0*/  @!P3 SYNCS.ARRIVE.TRANS64 RZ, [UR53], R4 ;  /* 0x00000004ffffb9a7 */ /* 0x0005e20008000035 */
[----:B------:R-:W-:Y:S04]  /*25d0*/  BSSY.RECONVERGENT B0, `(.L_x_26) ;  /* 0x0000003000007945 */ /* 0x000fe80003800200 */
[----:B------:R-:W-:Y:S05]  /*25e0*/  @P2 BRA `(.L_x_27) ;  /* 0x0000000000042947 */ /* 0x000fea0003800000 */
[----:B-1--4-:R-:W-:Y:S05]  /*25f0*/  BPT.TRAP 0x1 ;  /* 0x000000040000795c */ /* 0x012fea0000300000 */
.L_x_27:
[----:B-1--4-:R-:W-:Y:S05]  /*2600*/  BSYNC.RECONVERGENT B0 ;  /* 0x0000000000007941 */ /* 0x012fea0003800200 */
.L_x_26:
[----:B------:R-:W-:Y:S02]  /*2610*/  UIADD3 UR9, UPT, UPT, UR8, 0x1, URZ ;  /* 0x0000000108097890 */ /* 0x000fe4000fffe0ff */
[----:B------:R-:W-:Y:S02]  /*2620*/  USHF.L.U32 UR55, UR15, 0x6, URZ ;  /* 0x000000060f377899 */ /* 0x000fe400080006ff */
[----:B------:R-:W-:Y:S02]  /*2630*/  UISETP.NE.AND UP0, UPT, UR9, 0x4, UPT ;  /* 0x000000040900788c */ /* 0x000fe4000bf05270 */
[----:B------:R-:W-:Y:S02]  /*2640*/  UIMAD.WIDE.U32 UR12, UR55, UR48, URZ ;  /* 0x00000030370c72a5 */ /* 0x000fe4000f8e00ff */
[----:B------:R-:W-:Y:S02]  /*2650*/  USEL UR11, URZ, 0x1, UP0 ;  /* 0x00000001ff0b7887 */ /* 0x000fe40008000000 */
[----:B------:R-:W-:Y:S02]  /*2660*/  UISETP.NE.AND UP4, UPT, UR23, 0x1, UPT ;  /* 0x000000011700788c */ /* 0x000fe4000bf85270 */
[----:B------:R-:W-:Y:S02]  /*2670*/  ULOP3.LUT UR56, UR56, UR11, URZ, 0x3c, !UPT ;  /* 0x0000000b38387292 */ /* 0x000fe4000f8e3cff */
[----:B------:R-:W-:Y:S02]  /*2680*/  USEL UR58, UR9, URZ, UP0 ;  /* 0x000000ff093a7287 */ /* 0x000fe40008000000 */
[----:B------:R-:W-:Y:S02]  /*2690*/  ULEA UR14, UR8, UR57, 0xe ;  /* 0x00000039080e7291 */ /* 0x000fe4000f8e70ff */
[----:B------:R-:W-:Y:S01]  /*26a0*/  ULEA UR19, UR8, UR57, 0xf ;  /* 0x0000003908137291 */ /* 0x000fe2000f8e78ff */
[----:B------:R-:W-:Y:S01]  /*26b0*/  MOV R0, UR56 ;  /* 0x0000003800007c02 */ /* 0x000fe20008000f00 */
[----:B------:R-:W-:Y:S02]  /*26c0*/  ULEA UR8, UR58, UR57, 0x3 ;  /* 0x000000393a087291 */ /* 0x000fe4000f8e18ff */
[----:B------:R-:W-:Y:S01]  /*26d0*/  UIADD3 UR28, UP1, UPT, UR68, 0x80, URZ ;  /* 0x00000080441c7890 */ /* 0x000fe2000ff3e0ff */
[----:B--2---:R-:W-:Y:S01]  /*26e0*/  SHF.L.U32 R4, R0, 0x1f, RZ ;  /* 0x0000001f00047819 */ /* 0x004fe200000006ff */
[----:B------:R-:W-:Y:S02]  /*26f0*/  UIADD3 UR52, UPT, UPT, UR14, 0x8800, URZ ;  /* 0x000088000e347890 */ /* 0x000fe4000fffe0ff */
[----:B------:R-:W-:Y:S02]  /*2700*/  UIADD3.X UR29, UPT, UPT, URZ, UR69, URZ, UP1, !UPT ;  /* 0x00000045ff1d7290 */ /* 0x000fe40008ffe4ff */
[----:B------:R-:W-:Y:S01]  /*2710*/  UISETP.NE.AND UP2, UPT, UR31, 0x1, UPT ;  /* 0x000000011f00788c */ /* 0x000fe2000bf45270 */
[----:B------:R3:W1:Y:S01]  /*2720*/  SYNCS.PHASECHK.TRANS64.TRYWAIT P0, [UR8+0x20], R4 ;  /* 0x00002004ff0075a7 */ /* 0x0006620008001108 */
[----:B------:R-:W-:Y:S02]  /*2730*/  UIADD3 UR60, UPT, UPT, UR14, 0xa800, URZ ;  /* 0x0000a8000e3c7890 */ /* 0x000fe4000fffe0ff */
[----:B------:R-:W-:Y:S02]  /*2740*/  UISETP.NE.AND UP3, UPT, UR44, 0x1, UPT ;  /* 0x000000012c00788c */ /* 0x000fe4000bf65270 */
[----:B------:R-:W-:Y:S02]  /*2750*/  ULEA UR16, UR64, UR66, 0x5 ;  /* 0x0000004240107291 */ /* 0x000fe4000f8e28ff */
[----:B------:R-:W-:Y:S02]  /*2760*/  UIADD3 UR50, UP0, UPT, UR68, 0x180, URZ ;  /* 0x0000018044327890 */ /* 0x000fe4000ff1e0ff */
[----:B------:R-:W-:Y:S02]  /*2770*/  ULEA UR22, UR59, UR16, 0xa ;  /* 0x000000103b167291 */ /* 0x000fe4000f8e50ff */
[----:B------:R-:W-:Y:S02]  /*2780*/  UIADD3.X UR51, UPT, UPT, URZ, UR69, URZ, UP0, !UPT ;  /* 0x00000045ff337290 */ /* 0x000fe400087fe4ff */
[----:B------:R-:W-:Y:S02]  /*2790*/  UIADD3 UR32, UPT, UPT, UR19, 0x18800, URZ ;  /* 0x0001880013207890 */ /* 0x000fe4000fffe0ff */
[----:B------:R-:W-:Y:S02]  /*27a0*/  UPRMT UR49, UR22, 0x5410, URZ ;  /* 0x0000541016317896 */ /* 0x000fe400080000ff */
        /* <DEDUP_REMOVED lines=30> */
[----:B------:R-:W-:Y:S02]  /*2990*/  UMOV UR13, UR21 ;  /* 0x00000015000d7c82 */ /* 0x000fe40008000000 */
        /* <DEDUP_REMOVED lines=21> */
[----:B-1-3--:R-:W-:Y:S05]  /*2af0*/  BRA.U UP0, `(.L_x_28) ;  /* 0xfffffff900947547 */ /* 0x00afea000b83ffff */
.L_x_23:
[----:B------:R-:W-:Y:S01]  /*2b00*/  SHF.L.U32 R5, R8, 0x1f, RZ ;  /* 0x0000001f08057819 */ /* 0x000fe200000006ff */
[----:B------:R-:W-:-:S03]  /*2b10*/  NOP ;  /* 0x0000000000007918 */ /* 0x000fc60000000000 */
[----:B--2---:R-:W2:Y:S02]  /*2b20*/  SYNCS.PHASECHK.TRANS64.TRYWAIT P0, [UR57+0x90], R5 ;  /* 0x00009005ff0075a7 */ /* 0x004ea40008001139 */
[----:B--2---:R-:W-:Y:S05]  /*2b30*/  @!P0 BRA `(.L_x_29) ;  /* 0x00000074002c8947 */ /* 0x004fea0003800000 */
.L_x_126:
[----:B-1----:R-:W1:Y:S01]  /*2b40*/  LDS.128 R4, [UR57+0xd0] ;  /* 0x0000d039ff047984 */ /* 0x002e620008000c00 */
[----:B------:R-:W-:Y:S02]  /*2b50*/  UIADD3 UR4, UPT, UPT, UR57, 0x98, URZ ;  /* 0x0000009839047890 */ /* 0x000fe4000fffe0ff */
[----:B------:R-:W-:Y:S01]  /*2b60*/  UISETP.GE.AND UP0, UPT, UR39, 0x1, UPT ;  /* 0x000000012700788c */ /* 0x000fe2000bf06270 */
[----:B------:R-:W-:Y:S01]  /*2b70*/  @!PT LDS RZ, [RZ] ;  /* 0x00000000fffff984 */ /* 0x000fe20000000800 */
[----:B------:R-:W-:Y:S01]  /*2b80*/  @!PT LDS RZ, [RZ] ;  /* 0x00000000fffff984 */ /* 0x000fe20000000800 */
[----:B------:R-:W-:Y:S01]  /*2b90*/  @!PT LDS RZ, [RZ] ;  /* 0x00000000fffff984 */ /* 0x000fe20000000800 */
[----:B------:R-:W-:Y:S01]  /*2ba0*/  @!PT LDS RZ, [RZ] ;  /* 0x00000000fffff984 */ /* 0x000fe20000000800 */
[----:B------:R2:W-:Y:S06]  /*2bb0*/  MEMBAR.ALL.CTA ;  /* 0x0000000000007992 */ /* 0x0005ec0000008000 */
[----:B--2---:R-:W2:Y:S01]  /*2bc0*/  FENCE.VIEW.ASYNC.S ;  /* 0x00000000000073c6 */ /* 0x004ea20000000000 */
[----:B------:R-:W-:-:S09]  /*2bd0*/  UPRMT UR4, URZ, 0x654, UR4 ;  /* 0x00000654ff047896 */ /* 0x000fd20008000004 */
[----:B--2---:R-:W-:Y:S01]  /*2be0*/  SYNCS.ARRIVE.TRANS64.RED.A1T0 RZ, [UR4], RZ ;  /* 0x000000ffffff79a7 */ /* 0x004fe20008100404 */
[----:B-1----:R-:W-:-:S13]  /*2bf0*/  LOP3.LUT P0, RZ, R6, 0x1, RZ, 0xc0, !PT ;  /* 0x0000000106ff7812 */ /* 0x002fda000780c0ff */
[----:B------:R-:W-:Y:S01]  /*2c00*/  VOTEU.ANY UP1, P0 ;  /* 0x0000000000ff7886 */ /* 0x000fe20000020100 */
[----:B------:R-:W-:-:S13]  /*2c10*/  PLOP3.LUT P0, PT, PT, PT, UP1, 0x80, 0x8 ;  /* 0x000000000008781c */ /* 0x000fda0003f0f018 */
[----:B------:R-:W-:Y:S02]  /*2c20*/  @P0 MOV R0, R4 ;  /* 0x0000000400000202 */ /* 0x000fe40000000f00 */
[----:B------:R-:W-:Y:S02]  /*2c30*/  @P0 LOP3.LUT R4, R5, 0xffff, RZ, 0xc0, !PT ;  /* 0x0000ffff05040812 */ /* 0x000fe400078ec0ff */
[----:B------:R-:W-:Y:S02]  /*2c40*/  @P0 R2UR UR6, R0 ;  /* 0x00000000000602ca */ /* 0x000fe400000e0000 */
[----:B------:R-:W-:-:S11]  /*2c50*/  @P0 R2UR UR5, R4 ;  /* 0x00000000040502ca */ /* 0x000fd600000e0000 */
[----:B------:R-:W-:Y:S02]  /*2c60*/  @UP1 UMOV UR73, UR6 ;  /* 0x0000000600491c82 */ /* 0x000fe40008000000 */
[----:B------:R-:W-:Y:S01]  /*2c70*/  @UP1 UMOV UR72, UR5 ;  /* 0x0000000500481c82 */ /* 0x000fe20008000000 */
[----:B------:R-:W-:Y:S05]  /*2c80*/  BRA.U !UP0, `(.L_x_30) ;  /* 0x0000000108d47547 */ /* 0x000fea000b800000 */
[----:B------:R-:W1:Y:S01]  /*2c90*/  LDCU.128 UR16, c[0x0][0xc10] ;  /* 0x00018200ff1077ac */ /* 0x000e620008000c00 */
[----:B------:R-:W2:Y:S01]  /*2ca0*/  LDCU UR20, c[0x0][0xc20] ;  /* 0x00018400ff1477ac */ /* 0x000ea20008000800 */
[----:B------:R-:W3:Y:S01]  /*2cb0*/  LDCU UR13, c[0x0][0xc0c] ;  /* 0x00018180ff0d77ac */ /* 0x000ee20008000800 */
[----:B------:R-:W4:Y:S01]  /*2cc0*/  LDCU.64 UR14, c[0x0][0xc28] ;  /* 0x00018500ff0e77ac */ /* 0x000f220008000a00 */
[----:B------:R-:W-:Y:S02]  /*2cd0*/  UISETP.NE.AND UP3, UPT, UR39, 0x1, UPT ;  /* 0x000000012700788c */ /* 0x000fe4000bf65270 */
[----:B-1----:R-:W-:Y:S02]  /*2ce0*/  UIMAD.WIDE.U32 UR4, UR75, UR19, URZ ;  /* 0x000000134b0472a5 */ /* 0x002fe4000f8e00ff */
[----:B------:R-:W-:Y:S02]  /*2cf0*/  UIMAD.WIDE.U32 UR6, UR76, UR16, URZ ;  /* 0x000000104c0672a5 */ /* 0x000fe4000f8e00ff */
[----:B------:R-:W-:-:S02]  /*2d00*/  UISETP.NE.AND UP0, UPT, UR18, 0x1, UPT ;  /* 0x000000011200788c */ /* 0x000fc4000bf05270 */
[----:B------:R-:W-:Y:S01]  /*2d10*/  UIMAD.WIDE.U32 UR10, UR72, UR19, URZ ;  /* 0x00000013480a72a5 */ /* 0x000fe2000f8e00ff */
[----:B------:R-:W-:Y:S01]  /*2d20*/  UMOV UR4, UR5 ;  /* 0x0000000500047c82 */ /* 0x000fe20008000000 */
[----:B---3--:R-:W-:Y:S02]  /*2d30*/  UISETP.NE.AND UP2, UPT, UR13, 0x1, UPT ;  /* 0x000000010d00788c */ /* 0x008fe4000bf45270 */
[----:B--2---:R-:W-:Y:S02]  /*2d40*/  USHF.R.U32.HI UR5, URZ, UR20, UR4 ;  /* 0x00000014ff057299 */ /* 0x004fe40008011604 */
[----:B------:R-:W-:Y:S01]  /*2d50*/  UIMAD.WIDE.U32 UR8, UR73, UR16, URZ ;  /* 0x00000010490872a5 */ /* 0x000fe2000f8e00ff */
[----:B------:R-:W-:Y:S01]  /*2d60*/  UMOV UR4, UR7 ;  /* 0x0000000700047c82 */ /* 0x000fe20008000000 */
[----:B------:R-:W-:Y:S02]  /*2d70*/  USEL UR5, UR75, UR5, !UP0 ;  /* 0x000000054b057287 */ /* 0x000fe4000c000000 */
[----:B------:R-:W-:-:S02]  /*2d80*/  USHF.R.U32.HI UR4, URZ, UR17, UR4 ;  /* 0x00000011ff047299 */ /* 0x000fc40008011604 */
[----:B----4-:R-:W-:Y:S02]  /*2d90*/  UIMAD.WIDE.U32 UR6, UR5, UR14, URZ ;  /* 0x0000000e050672a5 */ /* 0x010fe4000f8e00ff */
[----:B------:R-:W-:Y:S01]  /*2da0*/  USEL UR12, UR76, UR4, !UP2 ;  /* 0x000000044c0c7287 */ /* 0x000fe2000d000000 */
[----:B------:R-:W-:Y:S02]  /*2db0*/  UMOV UR8, UR9 ;  /* 0x0000000900087c82 */ /* 0x000fe40008000000 */
[----:B------:R-:W-:Y:S01]  /*2dc0*/  UMOV UR4, UR11 ;  /* 0x0000000b00047c82 */ /* 0x000fe20008000000 */
[----:B------:R-:W-:Y:S01]  /*2dd0*/  UIMAD.WIDE.U32 UR10, UR12, UR14, URZ ;  /* 0x0000000e0c0a72a5 */ /* 0x000fe2000f8e00ff */
[----:B------:R-:W-:Y:S01]  /*2de0*/  UMOV UR6, UR7 ;  /* 0x0000000700067c82 */ /* 0x000fe20008000000 */
[----:B------:R-:W-:Y:S02]  /*2df0*/  USHF.R.U32.HI UR4, URZ, UR20, UR4 ;  /* 0x00000014ff047299 */ /* 0x000fe40008011604 */
[----:B------:R-:W-:-:S02]  /*2e00*/  @UP3 USHF.R.U32.HI UR5, URZ, UR15, UR6 ;  /* 0x0000000fff053299 */ /* 0x000fc40008011606 */
[----:B------:R-:W-:Y:S01]  /*2e10*/  USHF.R.U32.HI UR17, URZ, UR17, UR8 ;  /* 0x00000011ff117299 */ /* 0x000fe20008011608 */
[----:B------:R-:W-:Y:S01]  /*2e20*/  UMOV UR6, UR11 ;  /* 0x0000000b00067c82 */ /* 0x000fe20008000000 */
[----:B------:R-:W-:Y:S02]  /*2e30*/  USEL UR4, UR72, UR4, !UP0 ;  /* 0x0000000448047287 */ /* 0x000fe4000c000000 */
[----:B------:R-:W-:Y:S02]  /*2e40*/  @UP3 USHF.R.U32.HI UR12, URZ, UR15, UR6 ;  /* 0x0000000fff0c3299 */ /* 0x000fe40008011606 */
[----:B------:R-:W-:Y:S02]  /*2e50*/  UIMAD UR6, UR39, UR5, URZ ;  /* 0x00000005270672a4 */ /* 0x000fe4000f8e02ff */
[----:B------:R-:W-:Y:S02]  /*2e60*/  USEL UR5, UR73, UR17, !UP2 ;  /* 0x0000001149057287 */ /* 0x000fe4000d000000 */
[----:B------:R-:W-:-:S02]  /*2e70*/  UIMAD UR8, UR39, UR12, URZ ;  /* 0x0000000c270872a4 */ /* 0x000fc4000f8e02ff */
[----:B------:R-:W-:Y:S02]  /*2e80*/  UISETP.GE.AND UP0, UPT, UR4, UR6, UPT ;  /* 0x000000060400728c */ /* 0x000fe4000bf06270 */
[----:B------:R-:W-:Y:S02]  /*2e90*/  UIMAD.WIDE.U32 UR6, UR4, UR14, URZ ;  /* 0x0000000e040672a5 */ /* 0x000fe4000f8e00ff */
[----:B------:R-:W-:Y:S02]  /*2ea0*/  UISETP.GE.OR UP0, UPT, UR5, UR8, UP0 ;  /* 0x000000080500728c */ /* 0x000fe40008706670 */
[----:B------:R-:W-:Y:S02]  /*2eb0*/  UIMAD.WIDE.U32 UR8, UR5, UR14, URZ ;  /* 0x0000000e050872a5 */ /* 0x000fe4000f8e00ff */
[----:B------:R-:W-:Y:S01]  /*2ec0*/  UIADD3 UR10, UPT, UPT, -UR4, URZ, URZ ;  /* 0x000000ff040a7290 */ /* 0x000fe2000fffe1ff */
[----:B------:R-:W-:Y:S02]  /*2ed0*/  UMOV UR6, UR7 ;  /* 0x0000000700067c82 */ /* 0x000fe40008000000 */
[----:B------:R-:W-:-:S02]  /*2ee0*/  USHF.R.U32.HI UR6, URZ, UR15, UR6 ;  /* 0x0000000fff067299 */ /* 0x000fc40008011606 */
[----:B------:R-:W-:Y:S02]  /*2ef0*/  UIMAD UR10, UR18, UR10, UR72 ;  /* 0x0000000a120a72a4 */ /* 0x000fe4000f8e0248 */
[----:B------:R-:W-:Y:S01]  /*2f00*/  USEL UR6, UR4, UR6, !UP3 ;  /* 0x0000000604067287 */ /* 0x000fe2000d800000 */
[----:B------:R-:W-:Y:S01]  /*2f10*/  @!UP0 UMOV UR7, UR9 ;  /* 0x0000000900078c82 */ /* 0x000fe20008000000 */
[----:B------:R-:W-:Y:S02]  /*2f20*/  UIADD3 UR9, UPT, UPT, -UR5, URZ, URZ ;  /* 0x000000ff05097290 */ /* 0x000fe4000fffe1ff */
[----:B------:R-:W-:Y:S02]  /*2f30*/  @!UP0 USHF.R.U32.HI UR7, URZ, UR15, UR7 ;  /* 0x0000000fff078299 */ /* 0x000fe40008011607 */
[----:B------:R-:W-:Y:S02]  /*2f40*/  UIADD3 UR8, UPT, UPT, -UR6, URZ, URZ ;  /* 0x000000ff06087290 */ /* 0x000fe4000fffe1ff */
[----:B------:R-:W-:-:S02]  /*2f50*/  @!UP0 USEL UR7, UR5, UR7, !UP3 ;  /* 0x0000000705078287 */ /* 0x000fc4000d800000 */
[----:B------:R-:W-:Y:S02]  /*2f60*/  UIMAD UR8, UR39, UR8, UR4 ;  /* 0x00000008270872a4 */ /* 0x000fe4000f8e0204 */
[----:B------:R-:W-:Y:S02]  /*2f70*/  @!UP0 UIADD3 UR6, UPT, UPT, UR6, -UR7, URZ ;  /* 0x8000000706068290 */ /* 0x000fe4000fffe0ff */
[----:B------:R-:W-:Y:S02]  /*2f80*/  @!UP0 UIMAD UR7, UR8, UR12, UR7 ;  /* 0x0000000c080782a4 */ /* 0x000fe4000f8e0207 */
[----:B------:R-:W-:Y:S02]  /*2f90*/  @!UP0 UIMAD UR4, UR39, UR6, UR5 ;  /* 0x00000006270482a4 */ /* 0x000fe4000f8e0205 */
[----:B------:R-:W-:Y:S02]  /*2fa0*/  UIMAD UR6, UR13, UR9, UR73 ;  /* 0x000000090d0672a4 */ /* 0x000fe4000f8e0249 */
[----:B------:R-:W-:Y:S01]  /*2fb0*/  UIMAD UR72, UR4, UR18, UR10 ;  /* 0x00000012044872a4 */ /* 0x000fe2000f8e020a */
[----:B------:R-:W-:-:S02]  /*2fc0*/  @!UP0 UMOV UR5, UR7 ;  /* 0x0000000700058c82 */ /* 0x000fc40008000000 */
[----:B------:R-:W-:-:S12]  /*2fd0*/  UIMAD UR73, UR5, UR13, UR6 ;  /* 0x0000000d054972a4 */ /* 0x000fd8000f8e0206 */
.L_x_30:
        /* <DEDUP_REMOVED lines=20> */
.L_x_31:
[----:B------:R-:W-:Y:S02]  /*3120*/  R2UR UR5, R63 ;  /* 0x000000003f0572ca */ /* 0x000fe400000e0000 */
[----:B------:R-:W-:Y:S02]  /*3130*/  R2UR UR4, R62 ;  /* 0x000000003e0472ca */ /* 0x000fe400000e0000 */
[----:B------:R-:W-:Y:S02]  /*3140*/  PLOP3.LUT P1, PT, PT, PT, PT, 0x80, 0x8 ;  /* 0x000000000008781c */ /* 0x000fe40003f2f070 */
[----:B------:R-:W-:-:S07]  /*3150*/  LOP3.LUT R8, R8, 0x1, RZ, 0x3c, !PT ;  /* 0x0000000108087812 */ /* 0x000fce00078e3cff */
[----:B------:R-:W-:Y:S02]  /*3160*/  UIADD3 UR28, UPT, UPT, UR73, UR5, URZ ;  /* 0x00000005491c7290 */ /* 0x000fe4000fffe0ff */
[----:B------:R-:W-:Y:S01]  /*3170*/  UIADD3 UR21, UPT, UPT, UR72, UR4, URZ ;  /* 0x0000000448157290 */ /* 0x000fe2000fffe0ff */
[----:B------:R-:W-:Y:S11]  /*3180*/  BRA.U UP1, `(.L_x_32) ;  /* 0xffffffe101c47547 */ /* 0x000ff6000b83ffff */
[----:B------:R-:W-:Y:S01]  /*3190*/  UIADD3 UR57, UPT, UPT, UR57, 0x20, URZ ;  /* 0x0000002039397890 */ /* 0x000fe2000fffe0ff */
[----:B------:R-:W-:-:S03]  /*31a0*/  MOV R3, UR56 ;  /* 0x0000003800037c02 */ /* 0x000fc60008000f00 */
[----:B------:R-:W-:Y:S01]  /*31b0*/  ULEA UR4, UR58, UR57, 0x3 ;  /* 0x000000393a047291 */ /* 0x000fe2000f8e18ff */
[----:B------:R-:W-:-:S08]  /*31c0*/  SHF.L.U32 R3, R3, 0x1f, RZ ;  /* 0x0000001f03037819 */ /* 0x000fd000000006ff */
[----:B------:R-:W1:Y:S02]  /*31d0*/  SYNCS.PHASECHK.TRANS64.TRYWAIT P0, [UR4], R3 ;  /* 0x00000003ff0075a7 */ /* 0x000e640008001104 */
[----:B-1----:R-:W-:Y:S05]  /*31e0*/  @!P0 BRA `(.L_x_33) ;  /* 0x0000006c00988947 */ /* 0x002fea0003800000 */
.L_x_128:
[----:B------:R-:W-:-:S04]  /*31f0*/  UIADD3 UR4, UPT, UPT, UR58, 0x1, URZ ;  /* 0x000000013a047890 */ /* 0x000fc8000fffe0ff */
[----:B------:R-:W-:-:S04]  /*3200*/  UISETP.NE.AND UP0, UPT, UR4, 0x4, UPT ;  /* 0x000000040400788c */ /* 0x000fc8000bf05270 */
[----:B------:R-:W-:Y:S02]  /*3210*/  USEL UR5, URZ, 0x1, UP0 ;  /* 0x00000001ff057887 */ /* 0x000fe40008000000 */
[----:B------:R-:W-:Y:S02]  /*3220*/  USEL UR4, UR4, URZ, UP0 ;  /* 0x000000ff04047287 */ /* 0x000fe40008000000 */
[----:B------:R-:W-:Y:S02]  /*3230*/  ULOP3.LUT UR56, UR56, UR5, URZ, 0x3c, !UPT ;  /* 0x0000000538387292 */ /* 0x000fe4000f8e3cff */
[----:B------:R-:W-:-:S04]  /*3240*/  ULEA UR5, UR4, UR57, 0x3 ;  /* 0x0000003904057291 */ /* 0x000fc8000f8e18ff */
[----:B-1----:R-:W-:-:S04]  /*3250*/  MOV R3, UR56 ;  /* 0x0000003800037c02 */ /* 0x002fc80008000f00 */
[----:B------:R-:W-:-:S04]  /*3260*/  SHF.L.U32 R3, R3, 0x1f, RZ ;  /* 0x0000001f03037819 */ /* 0x000fc800000006ff */
[----:B------:R-:W1:Y:S02]  /*3270*/  SYNCS.PHASECHK.TRANS64.TRYWAIT P0, [UR5], R3 ;  /* 0x00000003ff0075a7 */ /* 0x000e640008001105 */
[----:B-1----:R-:W-:Y:S05]  /*3280*/  @!P0 BRA `(.L_x_34) ;  /* 0x0000006c00888947 */ /* 0x002fea0003800000 */
.L_x_130:
        /* <DEDUP_REMOVED lines=10> */
.L_x_132:
[----:B------:R-:W-:-:S04]  /*3330*/  UIADD3 UR4, UPT, UPT, UR4, 0x1, URZ ;  /* 0x0000000104047890 */ /* 0x000fc8000fffe0ff */
[----:B------:R-:W-:-:S04]  /*3340*/  UISETP.NE.AND UP0, UPT, UR4, 0x4, UPT ;  /* 0x000000040400788c */ /* 0x000fc8000bf05270 */
[----:B------:R-:W-:Y:S02]  /*3350*/  USEL UR5, URZ, 0x1, UP0 ;  /* 0x00000001ff057887 */ /* 0x000fe40008000000 */
[----:B------:R-:W-:Y:S02]  /*3360*/  USEL UR4, UR4, URZ, UP0 ;  /* 0x000000ff04047287 */ /* 0x000fe40008000000 */
[----:B------:R-:W-:Y:S02]  /*3370*/  ULOP3.LUT UR5, UR56, UR5, URZ, 0x3c, !UPT ;  /* 0x0000000538057292 */ /* 0x000fe4000f8e3cff */
[----:B------:R-:W-:-:S04]  /*3380*/  ULEA UR4, UR4, UR57, 0x3 ;  /* 0x0000003904047291 */ /* 0x000fc8000f8e18ff */
[----:B------:R-:W-:Y:S02]  /*3390*/  IMAD.U32 R2, RZ, RZ, UR5 ;  /* 0x00000005ff027e24 */ /* 0x000fe4000f8e00ff */
[----:B-1----:R-:W-:-:S03]  /*33a0*/  MOV R0, UR4 ;  /* 0x0000000400007c02 */ /* 0x002fc60008000f00 */
[----:B------:R-:W-:-:S07]  /*33b0*/  SHF.L.U32 R3, R2, 0x1f, RZ ;  /* 0x0000001f02037819 */ /* 0x000fce00000006ff */
.L_x_36:
[----:B-1----:R1:W2:Y:S02]  /*33c0*/  SYNCS.PHASECHK.TRANS64.TRYWAIT P0, [R0+URZ], R3 ;  /* 0x00000003000075a7 */ /* 0x0022a400080011ff */
[----:B--2---:R-:W-:Y:S05]  /*33d0*/  @!P0 NANOSLEEP.SYNCS 0x989680 ;  /* 0x009896800000895d */ /* 0x004fea0003900000 */
[----:B------:R-:W2:Y:S02]  /*33e0*/  @!P0 SYNCS.PHASECHK.TRANS64 P0, [R0+URZ], R3 ;  /* 0x00000003000085a7 */ /* 0x000ea400080010ff */
[----:B--2---:R-:W-:Y:S05]  /*33f0*/  @P0 EXIT ;  /* 0x000000000000094d */ /* 0x004fea0003800000 */
[----:B------:R-:W-:Y:S05]  /*3400*/  BRA `(.L_x_36) ;  /* 0xfffffffc00ec7947 */ /* 0x000fea000383ffff */
.L_x_16:
[----:B------:R-:W2:Y:S02]  /*3410*/  S2UR UR4, SR_CgaCtaId ;  /* 0x00000000000479c3 */ /* 0x000ea40000008800 */
[----:B--2---:R-:W-:-:S04]  /*3420*/  UISETP.NE.AND UP0, UPT, UR4, URZ, UPT ;  /* 0x000000ff0400728c */ /* 0x004fc8000bf05270 */
[----:B------:R-:W-:-:S09]  /*3430*/  UISETP.NE.OR UP0, UPT, UR18, 0x1, UP0 ;  /* 0x000000011200788c */ /* 0x000fd20008705670 */
[----:B------:R-:W-:Y:S05]  /*3440*/  BRA.U UP0, `(.L_x_37) ;  /* 0x0000000100b47547 */ /* 0x000fea000b800000 */
[----:B------:R-:W2:Y:S01]  /*3450*/  S2UR UR5, SR_CgaCtaId ;  /* 0x00000000000579c3 */ /* 0x000ea20000008800 */
[----:B------:R-:W-:Y:S01]  /*3460*/  UMOV UR4, 0x400 ;  /* 0x0000040000047882 */ /* 0x000fe20000000000 */
[----:B------:R-:W-:Y:S01]  /*3470*/  HFMA2 R3, -RZ, RZ, 0, 5.9604644775390625e-08 ;  /* 0x00000001ff037431 */ /* 0x000fe200000001ff */
[----:B------:R-:W-:Y:S01]  /*3480*/  ISETP.NE.AND P0, PT, R0, RZ, PT ;  /* 0x000000ff0000720c */ /* 0x000fe20003f05270 */
[----:B------:R-:W-:Y:S01]  /*3490*/  IMAD.MOV.U32 R8, RZ, RZ, RZ ;  /* 0x000000ffff087224 */ /* 0x000fe200078e00ff */
[----:B--2---:R-:W-:-:S04]  /*34a0*/  ULEA UR4, UR5, UR4, 0x18 ;  /* 0x0000000405047291 */ /* 0x004fc8000f8ec0ff */
[----:B------:R-:W-:Y:S02]  /*34b0*/  UIADD3 UR5, UPT, UPT, UR4, 0x98, URZ ;  /* 0x0000009804057890 */ /* 0x000fe4000fffe0ff */
[----:B------:R-:W-:Y:S02]  /*34c0*/  UIADD3 UR8, UPT, UPT, UR4, 0x90, URZ ;  /* 0x0000009004087890 */ /* 0x000fe4000fffe0ff */
[----:B------:R-:W-:-:S12]  /*34d0*/  UPRMT UR5, URZ, 0x654, UR5 ;  /* 0x00000654ff057896 */ /* 0x000fd80008000005 */
.L_x_40:
[----:B------:R-:W-:Y:S01]  /*34e0*/  SHF.L.U32 R7, R3, 0x1f, RZ ;  /* 0x0000001f03077819 */ /* 0x000fe200000006ff */
[----:B------:R-:W-:Y:S02]  /*34f0*/  IMAD.U32 R9, RZ, RZ, UR8 ;  /* 0x00000008ff097e24 */ /* 0x000fe4000f8e00ff */
[----:B------:R-:W-:Y:S01]  /*3500*/  @!P0 IMAD.MOV.U32 R5, RZ, RZ, 0x10 ;  /* 0x00000010ff058424 */ /* 0x000fe200078e00ff */
[----:B------:R-:W2:Y:S02]  /*3510*/  SYNCS.PHASECHK.TRANS64.TRYWAIT P1, [UR4+0x98], R7 ;  /* 0x00009807ff0075a7 */ /* 0x000ea40008021104 */
[----:B------:R-:W-:-:S04]  /*3520*/  PRMT R9, R0, 0x654, R9 ;  /* 0x0000065400097816 */ /* 0x000fc80000000009 */
[----:B------:R-:W-:Y:S01]  /*3530*/  SEL R2, R9, R2, !P0 ;  /* 0x0000000209027207 */ /* 0x000fe20004000000 */
[----:B--2---:R-:W-:Y:S06]  /*3540*/  @!P1 BRA `(.L_x_38) ;  /* 0x0000006c00089947 */ /* 0x004fec0003800000 */
.L_x_134:
[----:B------:R-:W-:Y:S01]  /*3550*/  UIADD3 UR6, UPT, UPT, UR4, 0xd0, URZ ;  /* 0x000000d004067890 */ /* 0x000fe2000fffe0ff */
[----:B------:R3:W-:Y:S01]  /*3560*/  @!P0 SYNCS.ARRIVE.TRANS64.RED RZ, [R2+URZ], R5 ;  /* 0x0000000502ff89a7 */ /* 0x0007e200080004ff */
[----:B------:R-:W-:Y:S01]  /*3570*/  UIADD3 UR7, UPT, UPT, UR4, 0x90, URZ ;  /* 0x0000009004077890 */ /* 0x000fe2000fffe0ff */
[----:B------:R-:W-:-:S08]  /*3580*/  LOP3.LUT R3, R3, 0x1, RZ, 0x3c, !PT ;  /* 0x0000000103037812 */ /* 0x000fd000078e3cff */
[----:B------:R-:W-:Y:S06]  /*3590*/  UGETNEXTWORKID.BROADCAST [UR6], [UR7] ;  /* 0x00000000060073ca */ /* 0x000fec0008000100 */
[----:B---3--:R-:W-:-:S04]  /*35a0*/  SHF.L.U32 R5, R8, 0x1f, RZ ;  /* 0x0000001f08057819 */ /* 0x008fc800000006ff */
[----:B------:R-:W3:Y:S02]  /*35b0*/  SYNCS.PHASECHK.TRANS64.TRYWAIT P1, [UR4+0x90], R5 ;  /* 0x00009005ff0075a7 */ /* 0x000ee40008021104 */
[----:B---3--:R-:W-:Y:S05]  /*35c0*/  @!P1 BRA `(.L_x_39) ;  /* 0x0000006c00009947 */ /* 0x008fea0003800000 */
.L_x_136:
[----:B--2---:R-:W2:Y:S01]  /*35d0*/  LDS.128 R4, [UR4+0xd0] ;  /* 0x0000d004ff047984 */ /* 0x004ea20008000c00 */
[----:B------:R-:W-:Y:S01]  /*35e0*/  LOP3.LUT R8, R8, 0x1, RZ, 0x3c, !PT ;  /* 0x0000000108087812 */ /* 0x000fe200078e3cff */
[----:B------:R-:W-:Y:S01]  /*35f0*/  @!PT LDS RZ, [RZ] ;  /* 0x00000000fffff984 */ /* 0x000fe20000000800 */
[----:B------:R-:W-:Y:S01]  /*3600*/  @!PT LDS RZ, [RZ] ;  /* 0x00000000fffff984 */ /* 0x000fe20000000800 */
[----:B------:R-:W-:Y:S01]  /*3610*/  @!PT LDS RZ, [RZ] ;  /* 0x00000000fffff984 */ /* 0x000fe20000000800 */
[----:B------:R-:W-:Y:S01]  /*3620*/  @!PT LDS RZ, [RZ] ;  /* 0x00000000fffff984 */ /* 0x000fe20000000800 */
[----:B------:R3:W-:Y:S06]  /*3630*/  MEMBAR.ALL.CTA ;  /* 0x0000000000007992 */ /* 0x0007ec0000008000 */
[----:B---3--:R-:W3:Y:S02]  /*3640*/  FENCE.VIEW.ASYNC.S ;  /* 0x00000000000073c6 */ /* 0x008ee40000000000 */
[----:B---3--:R-:W-:Y:S01]  /*3650*/  SYNCS.ARRIVE.TRANS64.RED.A1T0 RZ, [UR5], RZ ;  /* 0x000000ffffff79a7 */ /* 0x008fe20008100405 */
[----:B--2---:R-:W-:-:S13]  /*3660*/  LOP3.LUT P1, RZ, R6, 0x1, RZ, 0xc0, !PT ;  /* 0x0000000106ff7812 */ /* 0x004fda000782c0ff */
[----:B------:R-:W-:Y:S05]  /*3670*/  @P1 BRA `(.L_x_40) ;  /* 0xfffffffc00981947 */ /* 0x000fea000383ffff */
[----:B------:R-:W-:-:S04]  /*3680*/  SHF.L.U32 R0, R3, 0x1f, RZ ;  /* 0x0000001f03007819 */ /* 0x000fc800000006ff */
[----:B------:R-:W2:Y:S02]  /*3690*/  SYNCS.PHASECHK.TRANS64 P0, [UR4+0x98], R0 ;  /* 0x00009800ff0075a7 */ /* 0x000ea40008001004 */
[----:B-12---:R-:W-:Y:S05]  /*36a0*/  @P0 EXIT ;  /* 0x000000000000094d */ /* 0x006fea0003800000 */
[----:B------:R-:W-:-:S07]  /*36b0*/  MOV R0, UR4 ;  /* 0x0000000400007c02 */ /* 0x000fce0008000f00 */
.L_x_41:
[----:B-1----:R-:W-:-:S04]  /*36c0*/  SHF.L.U32 R5, R3, 0x1f, RZ ;  /* 0x0000001f03057819 */ /* 0x002fc800000006ff */
[----:B------:R1:W2:Y:S03]  /*36d0*/  SYNCS.PHASECHK.TRANS64.TRYWAIT P0, [R0+URZ+0x98], R5 ;  /* 0x00009805000075a7 */ /* 0x0002a600080011ff */
[----:B--2---:R-:W-:Y:S05]  /*36e0*/  @!P0 NANOSLEEP.SYNCS 0x989680 ;  /* 0x009896800000895d */ /* 0x004fea0003900000 */
[----:B------:R-:W2:Y:S02]  /*36f0*/  @!P0 SYNCS.PHASECHK.TRANS64 P0, [R0+URZ+0x98], R5 ;  /* 0x00009805000085a7 */ /* 0x000ea400080010ff */
[----:B--2---:R-:W-:Y:S05]  /*3700*/  @P0 EXIT ;  /* 0x000000000000094d */ /* 0x004fea0003800000 */
[----:B------:R-:W-:Y:S05]  /*3710*/  BRA `(.L_x_41) ;  /* 0xfffffffc00e87947 */ /* 0x000fea000383ffff */
.L_x_37:
[----:B------:R-:W-:-:S09]  /*3720*/  UISETP.NE.AND UP0, UPT, UR18, URZ, UPT ;  /* 0x000000ff1200728c */ /* 0x000fd2000bf05270 */
[----:B------:R-:W-:Y:S05]  /*3730*/  BRA.U UP0, `(.L_x_42) ;  /* 0x0000001100007547 */ /* 0x000fea000b800000 */
[----:B------:R-:W2:Y:S01]  /*3740*/  S2UR UR7, SR_CgaCtaId ;  /* 0x00000000000779c3 */ /* 0x000ea20000008800 */
[----:B------:R-:W-:Y:S01]  /*3750*/  UMOV UR4, 0x40 ;  /* 0x0000004000047882 */ /* 0x000fe20000000000 */
[----:B------:R-:W-:Y:S01]  /*3760*/  NOP ;  /* 0x0000000000007918 */ /* 0x000fe20000000000 */
[----:B------:R-:W-:Y:S01]  /*3770*/  UMOV UR6, 0x400 ;  /* 0x0000040000067882 */ /* 0x000fe20000000000 */
[----:B--2---:R-:W-:Y:S02]  /*3780*/  ULEA UR5, UR7, UR4, 0x18 ;  /* 0x0000000407057291 */ /* 0x004fe4000f8ec0ff */
[----:B------:R-:W-:-:S07]  /*3790*/  ULEA UR6, UR7, UR6, 0x18 ;  /* 0x0000000607067291 */ /* 0x000fce000f8ec0ff */
[----:B------:R-:W2:Y:S02]  /*37a0*/  LDS.U8 R0, [UR5+0x1c] ;  /* 0x00001c05ff007984 */ /* 0x000ea40008000000 */
[----:B--2---:R-:W-:-:S13]  /*37b0*/  ISETP.NE.AND P0, PT, R0, RZ, PT ;  /* 0x000000ff0000720c */ /* 0x004fda0003f05270 */
[----:B------:R-:W-:Y:S05]  /*37c0*/  @P0 BRA `(.L_x_43) ;  /* 0x0000000000580947 */ /* 0x000fea0003800000 */
[----:B------:R-:W-:-:S13]  /*37d0*/  ELECT P0, URZ, PT ;  /* 0x0000000000ff782f */ /* 0x000fda0003800000 */
[----:B------:R-:W-:Y:S05]  /*37e0*/  @!P0 BRA `(.L_x_44) ;  /* 0x0000000000608947 */ /* 0x000fea0003800000 */
[----:B------:R-:W-:Y:S01]  /*37f0*/  UMOV UR4, 0x10 ;  /* 0x0000001000047882 */ /* 0x000fe20000000000 */
[----:B------:R-:W-:Y:S01]  /*3800*/  HFMA2 R0, -RZ, RZ, 0, 5.9604644775390625e-08 ;  /* 0x00000001ff007431 */ /* 0x000fe200000001ff */
[----:B------:R-:W-:-:S03]  /*3810*/  MOV R2, 0xffff ;  /* 0x0000ffff00027802 */ /* 0x000fc60000000f00 */
[----:B------:R-:W-:Y:S04]  /*3820*/  DEPBAR.LE SB2, 0x36 ;  /* 0x0000ad800000791a */ /* 0x000fe80000000000 */
[----:B------:R-:W2:Y:S02]  /*3830*/  UTCATOMSWS.FIND_AND_SET.ALIGN UP0, UR4, UR4 ;  /* 0x00000004000475e3 */ /* 0x000ea40008000800 */
[----:B--2---:R-:W-:Y:S01]  /*3840*/  MOV R3, UR4 ;  /* 0x0000000400037c02 */ /* 0x004fe20008000f00 */
[----:B------:R-:W-:Y:S06]  /*3850*/  BRA.U UP0, `(.L_x_45) ;  /* 0x0000000100187547 */ /* 0x000fec000b800000 */
.L_x_46:
[----:B------:R-:W-:Y:S05]  /*3860*/  NANOSLEEP 0x64 ;  /* 0x000000640000795d */ /* 0x000fea0003800000 */
[----:B------:R-:W-:-:S05]  /*3870*/  UMOV UR4, 0x10 ;  /* 0x0000001000047882 */ /* 0x000fca0000000000 */
[----:B------:R-:W-:Y:S04]  /*3880*/  DEPBAR.LE SB2, 0x36 ;  /* 0x0000ad800000791a */ /* 0x000fe80000000000 */
[----:B------:R-:W2:Y:S02]  /*3890*/  UTCATOMSWS.FIND_AND_SET.ALIGN UP0, UR4, UR4 ;  /* 0x00000004000475e3 */ /* 0x000ea40008000800 */
[----:B--2---:R-:W-:Y:S01]  /*38a0*/  MOV R3, UR4 ;  /* 0x0000000400037c02 */ /* 0x004fe20008000f00 */
[----:B------:R-:W-:Y:S05]  /*38b0*/  BRA.U !UP0, `(.L_x_46) ;  /* 0xfffffffd08e87547 */ /* 0x000fea000b83ffff */
.L_x_45:
[-C--:B------:R-:W-:Y:S02]  /*38c0*/  SHF.L.U32 R2, R2, R3.reuse, RZ ;  /* 0x0000000302027219 */ /* 0x080fe400000006ff */
[----:B------:R-:W-:Y:S01]  /*38d0*/  SHF.L.U32 R0, R0, R3, RZ ;  /* 0x0000000300007219 */ /* 0x000fe200000006ff */
[----:B------:R-:W-:Y:S02]  /*38e0*/  IMAD.SHL.U32 R3, R3, 0x20, RZ ;  /* 0x0000002003037824 */ /* 0x000fe400078e00ff */
[----:B------:R2:W-:Y:S04]  /*38f0*/  ATOMS.OR RZ, [UR5+0x14], R2 ;  /* 0x00001402ffff798c */ /* 0x0005e8000b000005 */
[----:B------:R2:W-:Y:S04]  /*3900*/  ATOMS.OR RZ, [UR5+0x18], R0 ;  /* 0x00001800ffff798c */ /* 0x0005e8000b000005 */
[----:B------:R2:W-:Y:S01]  /*3910*/  STS [UR6+0xe0], R3 ;  /* 0x0000e003ff007988 */ /* 0x0005e20008000806 */
[----:B------:R-:W-:Y:S05]  /*3920*/  BRA `(.L_x_44) ;  /* 0x0000000000107947 */ /* 0x000fea0003800000 */
.L_x_43:
[----:B------:R-:W-:Y:S02]  /*3930*/  MOV R0, 0xffffffff ;  /* 0xffffffff00007802 */ /* 0x000fe40000000f00 */
[----:B------:R-:W-:-:S03]  /*3940*/  MOV R2, 0x3970 ;  /* 0x0000397000027802 */ /* 0x000fc60000000f00 */
[----:B------:R2:W-:Y:S04]  /*3950*/  STS [UR6+0xe0], R0 ;  /* 0x0000e000ff007988 */ /* 0x0005e80008000806 */
[----:B-12--5:R-:W-:Y:S05]  /*3960*/  CALL.REL.NOINC `($__internal_1_$__cuda_sm10x_tcgen05_guardrail_trap_phase_invalid_during_alloc) ;  /* 0x00000070000c7944 */ /* 0x026fea0003c00000 */
.L_x_44:
[----:B------:R-:W-:Y:S05]  /*3970*/  WARPSYNC.ALL ;  /* 0x0000000000007948 */ /* 0x000fea0003800000 */
[----:B------:R-:W3:Y:S01]  /*3980*/  S2UR UR4, SR_CgaCtaId ;  /* 0x00000000000479c3 */ /* 0x000ee20000008800 */
[----:B------:R-:W-:Y:S01]  /*3990*/  UMOV UR24, 0x400 ;  /* 0x0000040000187882 */ /* 0x000fe20000000000 */
[----:B------:R-:W-:-:S06]  /*39a0*/  NOP ;  /* 0x0000000000007918 */ /* 0x000fcc0000000000 */
[----:B------:R-:W-:Y:S06]  /*39b0*/  BAR.ARV 0x6, 0xa0 ;  /* 0x0182800000007b1d */ /* 0x000fec0000002000 */
[----:B------:R-:W4:Y:S01]  /*39c0*/  LDCU UR6, c[0x0][0x394] ;  /* 0x00007280ff0677ac */ /* 0x000f220008000800 */
[----:B------:R-:W-:Y:S01]  /*39d0*/  IMAD.MOV.U32 R8, RZ, RZ, 0x1 ;  /* 0x00000001ff087424 */ /* 0x000fe200078e00ff */
[----:B------:R-:W2:Y:S01]  /*39e0*/  LDCU UR7, c[0x0][0x394] ;  /* 0x00007280ff0777ac */ /* 0x000ea20008000800 */
[----:B------:R-:W-:Y:S01]  /*39f0*/  UMOV UR27, URZ ;  /* 0x000000ff001b7c82 */ /* 0x000fe20008000000 */
[----:B------:R-:W-:Y:S01]  /*3a00*/  UMOV UR23, URZ ;  /* 0x000000ff00177c82 */ /* 0x000fe20008000000 */
[----:B---3--:R-:W-:Y:S01]  /*3a10*/  ULEA UR24, UR4, UR24, 0x18 ;  /* 0x0000001804187291 */ /* 0x008fe2000f8ec0ff */
[----:B------:R-:W-:Y:S01]  /*3a20*/  UMOV UR44, 0x0 ;  /* 0x00000000002c7882 */ /* 0x000fe20000000000 */
[----:B------:R-:W-:-:S02]  /*3a30*/  UMOV UR45, 0x4218910 ;  /* 0x04218910002d7882 */ /* 0x000fc40000000000 */
[----:B------:R-:W-:Y:S02]  /*3a40*/  UIADD3 UR4, UPT, UPT, UR24, 0x8800, URZ ;  /* 0x0000880018047890 */ /* 0x000fe4000fffe0ff */
[----:B------:R-:W-:Y:S02]  /*3a50*/  UIADD3 UR5, UPT, UPT, UR24, 0x18800, URZ ;  /* 0x0001880018057890 */ /* 0x000fe4000fffe0ff */
[----:B----4-:R-:W-:Y:S01]  /*3a60*/  UIADD3 UR6, UPT, UPT, UR6, 0x3f, URZ ;  /* 0x0000003f06067890 */ /* 0x010fe2000fffe0ff */
[----:B------:R-:W3:Y:S01]  /*3a70*/  LDS R9, [UR24+0xe0] ;  /* 0x0000e018ff097984 */ /* 0x000ee20008000800 */
[----:B------:R-:W-:Y:S02]  /*3a80*/  USHF.R.U32.HI UR25, URZ, 0x4, UR4 ;  /* 0x00000004ff197899 */ /* 0x000fe40008011604 */
[----:B------:R-:W-:Y:S02]  /*3a90*/  USHF.R.S32.HI UR29, URZ, 0x1f, UR6 ;  /* 0x0000001fff1d7899 */ /* 0x000fe40008011406 */
[----:B------:R-:W-:-:S02]  /*3aa0*/  USHF.R.U32.HI UR4, URZ, 0x4, UR5 ;  /* 0x00000004ff047899 */ /* 0x000fc40008011605 */
[----:B------:R-:W-:Y:S02]  /*3ab0*/  ULEA.HI UR29, UR29, UR6, URZ, 0x6 ;  /* 0x000000061d1d7291 */ /* 0x000fe4000f8f30ff */
[----:B------:R-:W-:Y:S02]  /*3ac0*/  UIADD3 UR46, UPT, UPT, UR24, 0x98, URZ ;  /* 0x00000098182e7890 */ /* 0x000fe4000fffe0ff */
[----:B------:R-:W-:Y:S02]  /*3ad0*/  USHF.R.S32.HI UR29, URZ, 0x6, UR29 ;  /* 0x00000006ff1d7899 */ /* 0x000fe4000801141d */
[----:B------:R-:W-:Y:S02]  /*3ae0*/  ULOP3.LUT UR25, UR25, 0x3fff, URZ, 0xc0, !UPT ;  /* 0x00003fff19197892 */ /* 0x000fe4000f8ec0ff */
[----:B------:R-:W-:Y:S02]  /*3af0*/  UISETP.LT.AND UP0, UPT, UR29, 0x1, UPT ;  /* 0x000000011d00788c */ /* 0x000fe4000bf01270 */
[----:B------:R-:W-:-:S02]  /*3b00*/  ULOP3.LUT UR4, UR4, 0x3fff, URZ, 0xc0, !UPT ;  /* 0x00003fff04047892 */ /* 0x000fc4000f8ec0ff */
[----:B------:R-:W-:Y:S01]  /*3b10*/  USEL UR47, UR29, 0x1, !UP0 ;  /* 0x000000011d2f7887 */ /* 0x000fe2000c000000 */
[----:B------:R-:W-:Y:S01]  /*3b20*/  UMOV UR42, 0x0 ;  /* 0x00000000002a7882 */ /* 0x000fe20000000000 */
[----:B------:R-:W-:Y:S01]  /*3b30*/  UMOV UR43, 0x4218910 ;  /* 0x04218910002b7882 */ /* 0x000fe20000000000 */
[----:B------:R-:W-:Y:S01]  /*3b40*/  UMOV UR40, 0x0 ;  /* 0x0000000000287882 */ /* 0x000fe20000000000 */
[----:B------:R-:W-:Y:S01]  /*3b50*/  UMOV UR41, 0x4218910 ;  /* 0x0421891000297882 */ /* 0x000fe20000000000 */
[----:B------:R-:W-:Y:S01]  /*3b60*/  UMOV UR38, 0x0 ;  /* 0x0000000000267882 */ /* 0x000fe20000000000 */
[----:B-1----:R-:W-:Y:S01]  /*3b70*/  UMOV UR39, 0x4218910 ;  /* 0x0421891000277882 */ /* 0x002fe20000000000 */
[----:B------:R-:W-:Y:S01]  /*3b80*/  UMOV UR36, 0x0 ;  /* 0x0000000000247882 */ /* 0x000fe20000000000 */
[----:B------:R-:W-:Y:S01]  /*3b90*/  UMOV UR37, 0x4218910 ;  /* 0x0421891000257882 */ /* 0x000fe20000000000 */
[----:B------:R-:W-:Y:S02]  /*3ba0*/  UPRMT UR46, URZ, 0x654, UR46 ;  /* 0x00000654ff2e7896 */ /* 0x000fe4000800002e */
[----:B------:R-:W-:-:S02]  /*3bb0*/  ULOP3.LUT UR25, UR25, 0x2000000, URZ, 0xfc, !UPT ;  /* 0x0200000019197892 */ /* 0x000fc4000f8efcff */
[----:B------:R-:W-:Y:S02]  /*3bc0*/  ULOP3.LUT UR26, UR4, 0x2000000, URZ, 0xfc, !UPT ;  /* 0x02000000041a7892 */ /* 0x000fe4000f8efcff */
[----:B------:R-:W-:Y:S02]  /*3bd0*/  UIADD3 UR47, UPT, UPT, -UR47, URZ, URZ ;  /* 0x000000ff2f2f7290 */ /* 0x000fe4000fffe1ff */
[----:B--2---:R-:W-:Y:S01]  /*3be0*/  UISETP.GE.AND UP4, UPT, UR7, 0x1, UPT ;  /* 0x000000010700788c */ /* 0x004fe2000bf86270 */
[----:B------:R-:W-:Y:S01]  /*3bf0*/  UMOV UR34, 0x0 ;  /* 0x0000000000227882 */ /* 0x000fe20000000000 */
[C---:B---3--:R-:W-:Y:S01]  /*3c00*/  VIADD R3, R9.reuse, 0x80 ;  /* 0x0000008009037836 */ /* 0x048fe20000000000 */
[----:B------:R-:W-:Y:S01]  /*3c10*/  LOP3.LUT R2, R9, 0xffff, RZ, 0xc0, !PT ;  /* 0x0000ffff09027812 */ /* 0x000fe200078ec0ff */
[----:B------:R-:W-:Y:S01]  /*3c20*/  UMOV UR35, 0x4218910 ;  /* 0x0421891000237882 */ /* 0x000fe20000000000 */
[----:B------:R-:W-:Y:S01]  /*3c30*/  UMOV UR32, 0x0 ;  /* 0x0000000000207882 */ /* 0x000fe20000000000 */
[----:B------:R-:W-:Y:S01]  /*3c40*/  UMOV UR33, 0x4218910 ;  /* 0x0421891000217882 */ /* 0x000fe20000000000 */
[----:B------:R-:W-:Y:S01]  /*3c50*/  LOP3.LUT R3, R3, 0xffff, RZ, 0xc0, !PT ;  /* 0x0000ffff03037812 */ /* 0x000fe200078ec0ff */
[----:B------:R-:W-:Y:S01]  /*3c60*/  UMOV UR30, 0x0 ;  /* 0x00000000001e7882 */ /* 0x000fe20000000000 */
[----:B------:R-:W-:-:S03]  /*3c70*/  UMOV UR31, 0x4218910 ;  /* 0x04218910001f7882 */ /* 0x000fc60000000000 */
[----:B------:R1:W-:Y:S02]  /*3c80*/  STL.64 [R1], R2 ;  /* 0x0000000201007387 */ /* 0x0003e40000100a00 */
[----:B-1----:R-:W-:-:S07]  /*3c90*/  CS2R R2, SRZ ;  /* 0x0000000000027805 */ /* 0x002fce000001ff00 */
.L_x_53:
[----:B-1----:R-:W-:-:S04]  /*3ca0*/  SHF.L.U32 R5, R3, 0x1f, RZ ;  /* 0x0000001f03057819 */ /* 0x002fc800000006ff */
[----:B------:R-:W1:Y:S02]  /*3cb0*/  SYNCS.PHASECHK.TRANS64.TRYWAIT P0, [UR24+0x90], R5 ;  /* 0x00009005ff0075a7 */ /* 0x000e640008001118 */
[----:B-12---:R-:W-:Y:S05]  /*3cc0*/  @!P0 BRA `(.L_x_47) ;  /* 0x0000006400588947 */ /* 0x006fea0003800000 */
.L_x_138:
[----:B-1----:R-:W1:Y:S01]  /*3cd0*/  LDS.128 R4, [UR24+0xd0] ;  /* 0x0000d018ff047984 */ /* 0x002e620008000c00 */
[----:B------:R-:W-:Y:S01]  /*3ce0*/  ULEA UR28, UR27, UR24, 0x3 ;  /* 0x000000181b1c7291 */ /* 0x000fe2000f8e18ff */
[----:B------:R-:W-:Y:S01]  /*3cf0*/  SHF.L.U32 R0, R8, 0x1f, RZ ;  /* 0x0000001f08007819 */ /* 0x000fe200000006ff */
[----:B------:R-:W-:Y:S01]  /*3d00*/  @!PT LDS RZ, [RZ] ;  /* 0x00000000fffff984 */ /* 0x000fe20000000800 */
[----:B------:R-:W-:Y:S01]  /*3d10*/  @!PT LDS RZ, [RZ] ;  /* 0x00000000fffff984 */ /* 0x000fe20000000800 */
[----:B------:R-:W-:Y:S01]  /*3d20*/  @!PT LDS RZ, [RZ] ;  /* 0x00000000fffff984 */ /* 0x000fe20000000800 */
[----:B------:R-:W-:Y:S01]  /*3d30*/  @!PT LDS RZ, [RZ] ;  /* 0x00000000fffff984 */ /* 0x000fe20000000800 */
[----:B------:R2:W-:Y:S06]  /*3d40*/  MEMBAR.ALL.CTA ;  /* 0x0000000000007992 */ /* 0x0005ec0000008000 */
[----:B--2---:R-:W2:Y:S02]  /*3d50*/  FENCE.VIEW.ASYNC.S ;  /* 0x00000000000073c6 */ /* 0x004ea40000000000 */
[----:B--2---:R-:W-:Y:S01]  /*3d60*/  SYNCS.ARRIVE.TRANS64.RED.A1T0 RZ, [UR46], RZ ;  /* 0x000000ffffff79a7 */ /* 0x004fe2000810042e */
[----:B------:R-:W2:Y:S01]  /*3d70*/  SYNCS.PHASECHK.TRANS64.TRYWAIT P0, [UR28+0xb0], R0 ;  /* 0x0000b000ff0075a7 */ /* 0x000ea2000800111c */
[----:B-1----:R-:W-:Y:S01]  /*3d80*/  LOP3.LUT P3, RZ, R6, 0x1, RZ, 0xc0, !PT ;  /* 0x0000000106ff7812 */ /* 0x002fe2000786c0ff */
[----:B--2---:R-:W-:-:S12]  /*3d90*/  @!P0 BRA `(.L_x_48) ;  /* 0x00000064003c8947 */ /* 0x004fd80003800000 */
.L_x_140:
[----:B------:R-:W-:Y:S05]  /*3da0*/  BRA.U !UP4, `(.L_x_49) ;  /* 0x000000050c547547 */ /* 0x000fea000b800000 */
[----:B-1----:R-:W-:Y:S01]  /*3db0*/  IMAD.U32 R0, RZ, RZ, UR27 ;  /* 0x0000001bff007e24 */ /* 0x002fe2000f8e00ff */
[----:B------:R-:W-:-:S04]  /*3dc0*/  ULEA UR4, UR23, UR24, 0x3 ;  /* 0x0000001817047291 */ /* 0x000fc8000f8e18ff */
[----:B------:R-:W-:Y:S02]  /*3dd0*/  LEA R4, R0, R1, 0x2 ;  /* 0x0000000100047211 */ /* 0x000fe400078e10ff */
[----:B------:R-:W-:-:S04]  /*3de0*/  SHF.L.U32 R0, R2, 0x1f, RZ ;  /* 0x0000001f02007819 */ /* 0x000fc800000006ff */
[----:B------:R-:W5:Y:S01]  /*3df0*/  LDL R4, [R4] ;  /* 0x0000000004047983 */ /* 0x000f620000100800 */
[----:B------:R1:W2:Y:S01]  /*3e00*/  SYNCS.PHASECHK.TRANS64.TRYWAIT P2, [UR4], R0 ;  /* 0x00000000ff0075a7 */ /* 0x0002a20008041104 */
[----:B------:R-:W-:Y:S01]  /*3e10*/  UPLOP3.LUT UP2, UPT, UPT, UPT, UPT, 0x40, 0x4 ;  /* 0x000000000004789c */ /* 0x000fe20003f4e870 */
[----:B------:R-:W-:Y:S01]  /*3e20*/  UMOV UR22, UR47 ;  /* 0x0000002f00167c82 */ /* 0x000fe20008000000 */
[----:B------:R-:W-:Y:S01]  /*3e30*/  UMOV UR21, UR29 ;  /* 0x0000001d00157c82 */ /* 0x000fe20008000000 */
[----:B------:R-:W-:-:S08]  /*3e40*/  UMOV UR5, UR23 ;  /* 0x0000001700057c82 */ /* 0x000fd00008000000 */
.L_x_52:
[----:B------:R-:W-:Y:S02]  /*3e50*/  UIADD3 UR22, UPT, UPT, UR22, 0x1, URZ ;  /* 0x0000000116167890 */ /* 0x000fe4000fffe0ff */
[----:B------:R-:W-:Y:S02]  /*3e60*/  ULEA UR20, UR5, UR24, 0x3 ;  /* 0x0000001805147291 */ /* 0x000fe4000f8e18ff */
[----:B------:R-:W-:Y:S01]  /*3e70*/  UISETP.NE.AND UP3, UPT, UR22, URZ, UPT ;  /* 0x000000ff1600728c */ /* 0x000fe2000bf65270 */
[----:B--23--:R-:W-:Y:S10]  /*3e80*/  @P2 BRA `(.L_x_50) ;  /* 0x00000000000c2947 */ /* 0x00cff40003800000 */
[----:B------:R-:W-:Y:S04]  /*3e90*/  SHF.L.U32 R5, R2, 0x1f, RZ ;  /* 0x0000001f02057819 */ /* 0x000fe800000006ff */
[----:B------:R-:W2:Y:S02]  /*3ea0*/  SYNCS.PHASECHK.TRANS64.TRYWAIT P0, [UR20], R5 ;  /* 0x00000005ff0075a7 */ /* 0x000ea40008001114 */
[----:B--2---:R-:W-:Y:S05]  /*3eb0*/  @!P0 BRA `(.L_x_51) ;  /* 0x00000064000c8947 */ /* 0x004fea0003800000 */
.L_x_50:
[----:B------:R-:W-:Y:S01]  /*3ec0*/  UISETP.NE.AND UP0, UPT, UR21, 0x1, UPT ;  /* 0x000000011500788c */ /* 0x000fe2000bf05270 */
[----:B------:R-:W-:Y:S01]  /*3ed0*/  PLOP3.LUT P2, PT, PT, PT, PT, 0x80, 0x8 ;  /* 0x000000000008781c */ /* 0x000fe20003f4f070 */
[----:B------:R-:W-:Y:S01]  /*3ee0*/  UIADD3 UR4, UPT, UPT, UR5, 0x1, URZ ;  /* 0x0000000105047890 */ /* 0x000fe2000fffe0ff */
[----:B------:R-:W-:Y:S03]  /*3ef0*/  ELECT P1, URZ, PT ;  /* 0x0000000000ff782f */ /* 0x000fe60003820000 */
[----:B------:R-:W-:Y:S01]  /*3f00*/  UISETP.NE.AND UP1, UPT, UR4, 0x4, UPT ;  /* 0x000000040400788c */ /* 0x000fe2000bf25270 */
[----:B------:R-:W-:Y:S01]  /*3f10*/  PLOP3.LUT P0, PT, PT, PT, UP0, 0x80, 0x8 ;  /* 0x000000000008781c */ /* 0x000fe20003f0f008 */
[----:B------:R-:W-:Y:S02]  /*3f20*/  ULEA UR18, UR5, UR26, 0xb ;  /* 0x0000001a05127291 */ /* 0x000fe4000f8e58ff */
[----:B------:R-:W-:Y:S02]  /*3f30*/  USEL UR6, URZ, 0x1, UP1 ;  /* 0x00000001ff067887 */ /* 0x000fe40008800000 */
[----:B------:R-:W-:Y:S02]  /*3f40*/  USEL UR23, UR4, URZ, UP1 ;  /* 0x000000ff04177287 */ /* 0x000fe40008800000 */
[----:B------:R-:W-:Y:S02]  /*3f50*/  ULEA UR16, UR5, UR25, 0xa ;  /* 0x0000001905107291 */ /* 0x000fe4000f8e50ff */
[----:B------:R-:W-:Y:S01]  /*3f60*/  @UP0 ULEA UR4, UR23, UR24, 0x3 ;  /* 0x0000001817040291 */ /* 0x000fe2000f8e18ff */
[----:B------:R-:W-:Y:S01]  /*3f70*/  LOP3.LUT R2, R2, UR6, RZ, 0x3c, !PT ;  /* 0x0000000602027c12 */ /* 0x000fe2000f8e3cff */
[----:B------:R-:W-:Y:S01]  /*3f80*/  UIADD3 UR8, UPT, UPT, UR18, 0x40, URZ ;  /* 0x0000004012087890 */ /* 0x000fe2000fffe0ff */
[----:B-----5:R-:W-:Y:S01]  /*3f90*/  @P1 R2UR.BROADCAST UR6, R4 ;  /* 0x00000000040612ca */ /* 0x020fe200008e0000 */
[----:B------:R-:W-:Y:S01]  /*3fa0*/  UIADD3 UR12, UPT, UPT, UR18, 0x80, URZ ;  /* 0x00000080120c7890 */ /* 0x000fe2000fffe0ff */
[----:B-1----:R-:W-:Y:S01]  /*3fb0*/  @P0 SHF.L.U32 R0, R2, 0x1f, RZ ;  /* 0x0000001f02000819 */ /* 0x002fe200000006ff */
[----:B------:R-:W-:Y:S02]  /*3fc0*/  UIADD3 UR10, UPT, UPT, UR18, 0xc0, URZ ;  /* 0x000000c0120a7890 */ /* 0x000fe4000fffe0ff */
[----:B------:R-:W-:Y:S01]  /*3fd0*/  UIADD3 UR21, UPT, UPT, UR21, -0x1, URZ ;  /* 0xffffffff15157890 */ /* 0x000fe2000fffe0ff */
[----:B------:R3:W4:Y:S01]  /*3fe0*/  @P0 SYNCS.PHASECHK.TRANS64.TRYWAIT P2, [UR4], R0 ;  /* 0x00000000ff0005a7 */ /* 0x0007220008041104 */
[----:B------:R-:W-:Y:S11]  /*3ff0*/  ELECT P0, URZ, PT ;  /* 0x0000000000ff782f */ /* 0x000ff60003800000 */
[----:B------:R-:W-:Y:S02]  /*4000*/  @!UPT UIADD3 URZ, UPT, UPT, URZ, URZ, URZ ;  /* 0x000000fffffff290 */ /* 0x000fe4000fffe0ff */
[C---:B------:R-:W-:Y:S01]  /*4010*/  @P0 R2UR.BROADCAST UR15, R4.reuse ;  /* 0x00000000040f02ca */ /* 0x040fe200008e0000 */
[----:B------:R-:W-:Y:S01]  /*4020*/  UIADD3 UR4, UPT, UPT, UR16, 0x40, URZ ;  /* 0x0000004010047890 */ /* 0x000fe2000fffe0ff */
[----:B------:R-:W-:Y:S11]  /*4030*/  ELECT P0, URZ, PT ;  /* 0x0000000000ff782f */ /* 0x000ff60003800000 */
[----:B------:R-:W-:Y:S02]  /*4040*/  @!UPT UIADD3 URZ, UPT, UPT, URZ, URZ, URZ ;  /* 0x000000fffffff290 */ /* 0x000fe4000fffe0ff */
[C---:B------:R-:W-:Y:S02]  /*4050*/  @P0 R2UR.BROADCAST UR14, R4.reuse ;  /* 0x00000000040e02ca */ /* 0x040fe400008e0000 */
[----:B------:R-:W-:Y:S01]  /*4060*/  ELECT P0, URZ, PT ;  /* 0x0000000000ff782f */ /* 0x000fe20003800000 */
[----:B------:R-:W-:Y:S01]  /*4070*/  UMOV UR19, 0x20004020 ;  /* 0x2000402000137882 */ /* 0x000fe20000000000 */
[----:B------:R-:W-:Y:S01]  /*4080*/  UMOV UR17, 0x20004020 ;  /* 0x2000402000117882 */ /* 0x000fe20000000000 */
[----:B------:R-:W-:Y:S01]  /*4090*/  UMOV UR9, 0x20004020 ;  /* 0x2000402000097882 */ /* 0x000fe20000000000 */
[----:B------:R1:W-:Y:S01]  /*40a0*/  UTCHMMA gdesc[UR16], gdesc[UR18], tmem[UR6], tmem[UR44], idesc[UR45], UP2 ;  /* 0x00ff2c12100075ea */ /* 0x0003e20009000006 */
[----:B------:R-:W-:Y:S01]  /*40b0*/  UPLOP3.LUT UP2, UPT, UPT, UPT, UPT, 0x80, 0x8 ;  /* 0x000000000008789c */ /* 0x000fe20003f4f070 */
[----:B------:R-:W-:Y:S01]  /*40c0*/  UMOV UR5, 0x20004020 ;  /* 0x2000402000057882 */ /* 0x000fe20000000000 */
[----:B------:R-:W-:Y:S01]  /*40d0*/  UMOV UR13, 0x20004020 ;  /* 0x20004020000d7882 */ /* 0x000fe20000000000 */
[----:B------:R2:W-:Y:S01]  /*40e0*/  UTCHMMA gdesc[UR4], gdesc[UR8], tmem[UR15], tmem[UR42], idesc[UR43], UPT ;  /* 0x00ff2a08040075ea */ /* 0x0005e2000b80000f */
[----:B------:R-:W-:Y:S01]  /*40f0*/  UMOV UR7, 0x20004020 ;  /* 0x2000402000077882 */ /* 0x000fe20000000000 */
[----:B------:R-:W-:Y:S01]  /*4100*/  UMOV UR11, 0x20004020 ;  /* 0x20004020000b7882 */ /* 0x000fe20000000000 */
[----:B-1----:R-:W-:Y:S02]  /*4110*/  UIADD3 UR6, UPT, UPT, UR16, 0x80, URZ ;  /* 0x0000008010067890 */ /* 0x002fe4000fffe0ff */
[C---:B------:R-:W-:Y:S02]  /*4120*/  @P0 R2UR.BROADCAST UR19, R4.reuse ;  /* 0x00000000041302ca */ /* 0x040fe400008e0000 */
[----:B------:R-:W-:Y:S11]  /*4130*/  ELECT P0, URZ, PT ;  /* 0x0000000000ff782f */ /* 0x000ff60003800000 */
[----:B------:R-:W-:Y:S02]  /*4140*/  @!UPT UIADD3 URZ, UPT, UPT, URZ, URZ, URZ ;  /* 0x000000fffffff290 */ /* 0x000fe4000fffe0ff */
[C---:B------:R-:W-:Y:S02]  /*4150*/  @P0 R2UR.BROADCAST UR17, R4.reuse ;  /* 0x00000000041102ca */ /* 0x040fe400008e0000 */
[----:B------:R-:W-:Y:S01]  /*4160*/  ELECT P0, URZ, PT ;  /* 0x0000000000ff782f */ /* 0x000fe20003800000 */
[----:B--2---:R-:W-:Y:S02]  /*4170*/  UIADD3 UR4, UPT, UPT, UR16, 0xc0, URZ ;  /* 0x000000c010047890 */ /* 0x004fe4000fffe0ff */
[----:B------:R-:W-:Y:S01]  /*4180*/  UIADD3 UR8, UPT, UPT, UR18, 0x100, URZ ;  /* 0x0000010012087890 */ /* 0x000fe2000fffe0ff */
[----:B------:R1:W-:Y:S01]  /*4190*/  UTCHMMA gdesc[UR6], gdesc[UR12], tmem[UR14], tmem[UR40], idesc[UR41], UPT ;  /* 0x00ff280c060075ea */ /* 0x0003e2000b80000e */
[----:B------:R-:W-:Y:S05]  /*41a0*/  UMOV UR15, 0x20004020 ;  /* 0x20004020000f7882 */ /* 0x000fea0000000000 */
[----:B------:R2:W-:Y:S01]  /*41b0*/  UTCHMMA gdesc[UR4], gdesc[UR10], tmem[UR19], tmem[UR38], idesc[UR39], UPT ;  /* 0x00ff260a040075ea */ /* 0x0005e2000b800013 */
[----:B-1----:R-:W-:Y:S02]  /*41c0*/  UIADD3 UR6, UPT, UPT, UR16, 0x100, URZ ;  /* 0x0000010010067890 */ /* 0x002fe4000fffe0ff */
[----:B------:R-:W-:Y:S02]  /*41d0*/  UIADD3 UR14, UPT, UPT, UR18, 0x140, URZ ;  /* 0x00000140120e7890 */ /* 0x000fe4000fffe0ff */
[----:B------:R-:W-:Y:S02]  /*41e0*/  UIADD3 UR12, UPT, UPT, UR18, 0x180, URZ ;  /* 0x00000180120c7890 */ /* 0x000fe4000fffe0ff */
[----:B--2---:R-:W-:Y:S01]  /*41f0*/  UIADD3 UR4, UPT, UPT, UR16, 0x140, URZ ;  /* 0x0000014010047890 */ /* 0x004fe2000fffe0ff */
[C---:B------:R-:W-:Y:S02]  /*4200*/  @P0 R2UR.BROADCAST UR19, R4.reuse ;  /* 0x00000000041302ca */ /* 0x040fe400008e0000 */
[----:B------:R-:W-:Y:S01]  /*4210*/  ELECT P0, URZ, PT ;  /* 0x0000000000ff782f */ /* 0x000fe20003800000 */
[----:B------:R1:W-:Y:S01]  /*4220*/  UTCHMMA gdesc[UR6], gdesc[UR8], tmem[UR17], tmem[UR36], idesc[UR37], UPT ;  /* 0x00ff2408060075ea */ /* 0x0003e2000b800011 */
[----:B------:R-:W-:Y:S09]  /*4230*/  UIADD3 UR10, UPT, UPT, UR18, 0x1c0, URZ ;  /* 0x000001c0120a7890 */ /* 0x000ff2000fffe0ff */
[----:B------:R2:W-:Y:S01]  /*4240*/  UTCHMMA gdesc[UR4], gdesc[UR14], tmem[UR19], tmem[UR34], idesc[UR35], UPT ;  /* 0x00ff220e040075ea */ /* 0x0005e2000b800013 */
[----:B-1----:R-:W-:Y:S01]  /*4250*/  UIADD3 UR8, UPT, UPT, UR16, 0x180, URZ ;  /* 0x0000018010087890 */ /* 0x002fe2000fffe0ff */
[C---:B------:R-:W-:Y:S02]  /*4260*/  @P0 R2UR.BROADCAST UR17, R4.reuse ;  /* 0x00000000041102ca */ /* 0x040fe400008e0000 */
[----:B------:R-:W-:Y:S01]  /*4270*/  ELECT P0, URZ, PT ;  /* 0x0000000000ff782f */ /* 0x000fe20003800000 */
[----:B------:R-:W-:Y:S02]  /*4280*/  UIADD3 UR6, UPT, UPT, UR16, 0x1c0, URZ ;  /* 0x000001c010067890 */ /* 0x000fe4000fffe0ff */
[----:B--2---:R-:W-:Y:S10]  /*4290*/  UIADD3 UR4, UPT, UPT, UR20, 0x20, URZ ;  /* 0x0000002014047890 */ /* 0x004ff4000fffe0ff */
[----:B------:R-:W-:Y:S01]  /*42a0*/  @P0 R2UR.BROADCAST UR14, R4 ;  /* 0x00000000040e02ca */ /* 0x000fe200008e0000 */
[----:B------:R-:W-:Y:S01]  /*42b0*/  UMOV UR5, UR23 ;  /* 0x0000001700057c82 */ /* 0x000fe20008000000 */
[----:B------:R3:W-:Y:S11]  /*42c0*/  UTCHMMA gdesc[UR8], gdesc[UR12], tmem[UR17], tmem[UR32], idesc[UR33], UPT ;  /* 0x00ff200c080075ea */ /* 0x0007f6000b800011 */
[----:B------:R3:W-:Y:S01]  /*42d0*/  UTCHMMA gdesc[UR6], gdesc[UR10], tmem[UR14], tmem[UR30], idesc[UR31], UPT ;  /* 0x00ff1e0a060075ea */ /* 0x0007e2000b80000e */
[----:B------:R3:W-:Y:S01]  /*42e0*/  UTCBAR [UR4], URZ ;  /* 0x000000ff040073e9 */ /* 0x0007e200080000ff */
[----:B----4-:R-:W-:Y:S05]  /*42f0*/  BRA.U UP3, `(.L_x_52) ;  /* 0xfffffff903d47547 */ /* 0x010fea000b83ffff */
.L_x_49:
[----:B---3--:R-:W-:Y:S01]  /*4300*/  UIADD3 UR4, UPT, UPT, UR27, 0x1, URZ ;  /* 0x000000011b047890 */ /* 0x008fe2000fffe0ff */
[----:B------:R-:W-:Y:S01]  /*4310*/  LOP3.LUT R3, R3, 0x1, RZ, 0x3c, !PT ;  /* 0x0000000103037812 */ /* 0x000fe200078e3cff */
[----:B------:R-:W-:Y:S02]  /*4320*/  UIADD3 UR5, UPT, UPT, UR28, 0xa0, URZ ;  /* 0x000000a01c057890 */ /* 0x000fe4000fffe0ff */
[----:B------:R-:W-:-:S04]  /*4330*/  UISETP.NE.AND UP0, UPT, UR4, 0x2, UPT ;  /* 0x000000020400788c */ /* 0x000fc8000bf05270 */
[----:B------:R-:W-:Y:S02]  /*4340*/  USEL UR6, URZ, 0x1, UP0 ;  /* 0x00000001ff067887 */ /* 0x000fe40008000000 */
[----:B------:R-:W-:Y:S01]  /*4350*/  USEL UR27, UR4, URZ, UP0 ;  /* 0x000000ff041b7287 */ /* 0x000fe20008000000 */
[----:B------:R2:W-:Y:S03]  /*4360*/  UTCBAR [UR5], URZ ;  /* 0x000000ff050073e9 */ /* 0x0005e600080000ff */
[----:B------:R-:W-:Y:S01]  /*4370*/  LOP3.LUT R8, R8, UR6, RZ, 0x3c, !PT ;  /* 0x0000000608087c12 */ /* 0x000fe2000f8e3cff */
[----:B------:R-:W-:Y:S07]  /*4380*/  @P3 BRA `(.L_x_53) ;  /* 0xfffffff800443947 */ /* 0x000fee000383ffff */
[----:B------:R-:W3:Y:S01]  /*4390*/  S2UR UR6, SR_CgaCtaId ;  /* 0x00000000000679c3 */ /* 0x000ee20000008800 */
[----:B------:R-:W-:Y:S01]  /*43a0*/  ELECT P0, URZ, PT ;  /* 0x0000000000ff782f */ /* 0x000fe20003800000 */
[----:B-1----:R-:W-:Y:S01]  /*43b0*/  IMAD.MOV.U32 R0, RZ, RZ, 0x1 ;  /* 0x00000001ff007424 */ /* 0x002fe200078e00ff */
[----:B------:R-:W-:Y:S01]  /*43c0*/  UIADD3 UR24, UPT, UPT, UR24, 0xb0, URZ ;  /* 0x000000b018187890 */ /* 0x000fe2000fffe0ff */
[----:B------:R-:W-:Y:S01]  /*43d0*/  SHF.L.U32 R3, R8, 0x1f, RZ ;  /* 0x0000001f08037819 */ /* 0x000fe200000006ff */
[----:B------:R-:W-:-:S03]  /*43e0*/  UMOV UR4, 0x40 ;  /* 0x0000004000047882 */ /* 0x000fc60000000000 */
[----:B------:R-:W-:Y:S01]  /*43f0*/  UVIRTCOUNT.DEALLOC.SMPOOL 0x80 ;  /* 0x000000800000784c */ /* 0x000fe20000000000 */
[----:B---3--:R-:W-:Y:S02]  /*4400*/  ULEA UR6, UR6, UR4, 0x18 ;  /* 0x0000000406067291 */ /* 0x008fe4000f8ec0ff */
[----:B------:R-:W-:-:S07]  /*4410*/  ULEA UR4, UR27, UR24, 0x3 ;  /* 0x000000181b047291 */ /* 0x000fce000f8e18ff */
[----:B------:R1:W-:Y:S02]  /*4420*/  @P0 STS.U8 [UR6+0x1c], R0 ;  /* 0x00001c00ff000988 */ /* 0x0003e40008000006 */
[----:B------:R-:W3:Y:S02]  /*4430*/  SYNCS.PHASECHK.TRANS64.TRYWAIT P0, [UR4], R3 ;  /* 0x00000003ff0075a7 */ /* 0x000ee40008001104 */
[----:B-1-3--:R-:W-:Y:S05]  /*4440*/  @!P0 BRA `(.L_x_54) ;  /* 0x0000005c00c08947 */ /* 0x00afea0003800000 */
.L_x_143:
[----:B------:R-:W-:-:S04]  /*4450*/  UIADD3 UR4, UPT, UPT, UR27, 0x1, URZ ;  /* 0x000000011b047890 */ /* 0x000fc8000fffe0ff */
[----:B------:R-:W-:-:S04]  /*4460*/  UISETP.NE.AND UP0, UPT, UR4, 0x2, UPT ;  /* 0x000000020400788c */ /* 0x000fc8000bf05270 */
[----:B--2---:R-:W-:Y:S02]  /*4470*/  USEL UR5, URZ, 0x1, UP0 ;  /* 0x00000001ff057887 */ /* 0x004fe40008000000 */
[----:B------:R-:W-:-:S04]  /*4480*/  USEL UR4, UR4, URZ, UP0 ;  /* 0x000000ff04047287 */ /* 0x000fc80008000000 */
[----:B------:R-:W-:Y:S01]  /*4490*/  ULEA UR4, UR4, UR24, 0x3 ;  /* 0x0000001804047291 */ /* 0x000fe2000f8e18ff */
[----:B-1----:R-:W-:-:S04]  /*44a0*/  LOP3.LUT R3, R8, UR5, RZ, 0x3c, !PT ;  /* 0x0000000508037c12 */ /* 0x002fc8000f8e3cff */
[----:B------:R-:W-:-:S04]  /*44b0*/  SHF.L.U32 R3, R3, 0x1f, RZ ;  /* 0x0000001f03037819 */ /* 0x000fc800000006ff */
[----:B------:R-:W1:Y:S02]  /*44c0*/  SYNCS.PHASECHK.TRANS64.TRYWAIT P0, [UR4], R3 ;  /* 0x00000003ff0075a7 */ /* 0x000e640008001104 */
[----:B-1----:R-:W-:Y:S05]  /*44d0*/  @!P0 BRA `(.L_x_55) ;  /* 0x0000005c00b48947 */ /* 0x002fea0003800000 */
.L_x_145:
[----:B------:R-:W-:Y:S01]  /*44e0*/  NOP ;  /* 0x0000000000007918 */ /* 0x000fe20000000000 */
[----:B-1----:R-:W1:Y:S01]  /*44f0*/  LDS R0, [UR6+0x14] ;  /* 0x00001406ff007984 */ /* 0x002e620008000800 */
[----:B------:R-:W-:Y:S01]  /*4500*/  LOP3.LUT R2, R9, 0xffff, RZ, 0xc0, !PT ;  /* 0x0000ffff09027812 */ /* 0x000fe200078ec0ff */
[----:B------:R-:W-:Y:S02]  /*4510*/  IMAD.MOV.U32 R3, RZ, RZ, 0xffff ;  /* 0x0000ffffff037424 */ /* 0x000fe400078e00ff */
[----:B------:R-:W-:Y:S01]  /*4520*/  IMAD.MOV.U32 R5, RZ, RZ, 0x1 ;  /* 0x00000001ff057424 */ /* 0x000fe200078e00ff */
[----:B------:R-:W-:-:S04]  /*4530*/  SHF.R.U32.HI R2, RZ, 0x5, R2 ;  /* 0x00000005ff027819 */ /* 0x000fc80000011602 */
[-C--:B------:R-:W-:Y:S02]  /*4540*/  SHF.L.U32 R3, R3, R2.reuse, RZ ;  /* 0x0000000203037219 */ /* 0x080fe400000006ff */
[----:B------:R-:W-:Y:S02]  /*4550*/  SHF.L.U32 R5, R5, R2, RZ ;  /* 0x0000000205057219 */ /* 0x000fe400000006ff */
[----:B-1----:R-:W-:-:S04]  /*4560*/  LOP3.LUT R0, R0, R3, RZ, 0xc0, !PT ;  /* 0x0000000300007212 */ /* 0x002fc800078ec0ff */
[----:B------:R-:W-:-:S13]  /*4570*/  ISETP.NE.AND P0, PT, R0, R3, PT ;  /* 0x000000030000720c */ /* 0x000fda0003f05270 */
[----:B------:R-:W-:Y:S05]  /*4580*/  @P0 BRA `(.L_x_56) ;  /* 0x00000000005c0947 */ /* 0x000fea0003800000 */
[----:B------:R-:W1:Y:S02]  /*4590*/  LDS R0, [UR6+0x18] ;  /* 0x00001806ff007984 */ /* 0x000e640008000800 */
[----:B-1----:R-:W-:-:S04]  /*45a0*/  LOP3.LUT R0, R0, R5, RZ, 0xc0, !PT ;  /* 0x0000000500007212 */ /* 0x002fc800078ec0ff */
[----:B------:R-:W-:-:S13]  /*45b0*/  ISETP.NE.AND P0, PT, R0, R5, PT ;  /* 0x000000050000720c */ /* 0x000fda0003f05270 */
[----:B------:R-:W-:Y:S05]  /*45c0*/  @P0 BRA `(.L_x_57) ;  /* 0x0000000000400947 */ /* 0x000fea0003800000 */
[----:B------:R-:W-:Y:S01]  /*45d0*/  R2UR UR4, R3 ;  /* 0x00000000030472ca */ /* 0x000fe200000e0000 */
[----:B------:R-:W1:Y:S01]  /*45e0*/  S2R R2, SR_LANEID ;  /* 0x0000000000027919 */ /* 0x000e620000000000 */
[----:B------:R-:W-:-:S04]  /*45f0*/  LOP3.LUT R5, RZ, R5, RZ, 0x33, !PT ;  /* 0x00000005ff057212 */ /* 0x000fc800078e33ff */
[----:B------:R-:W2:Y:S07]  /*4600*/  REDUX UR7, R5 ;  /* 0x00000000050773c4 */ /* 0x000eae0000000000 */
[----:B------:R-:W-:-:S03]  /*4610*/  ULOP3.LUT UR5, URZ, UR4, URZ, 0x33, !UPT ;  /* 0x00000004ff057292 */ /* 0x000fc6000f8e33ff */
[----:B------:R-:W-:Y:S02]  /*4620*/  VOTEU.ANY UR4, UPT, PT ;  /* 0x0000000000047886 */ /* 0x000fe400038e0100 */
[----:B------:R-:W-:Y:S01]  /*4630*/  UFLO.U32 UR4, UR4 ;  /* 0x00000004000472bd */ /* 0x000fe200080e0000 */
[----:B------:R-:W-:-:S04]  /*4640*/  IMAD.U32 R0, RZ, RZ, UR5 ;  /* 0x00000005ff007e24 */ /* 0x000fc8000f8e00ff */
[----:B------:R-:W3:Y:S02]  /*4650*/  REDUX UR8, R0 ;  /* 0x00000000000873c4 */ /* 0x000ee40000000000 */
[----:B------:R4:W-:Y:S01]  /*4660*/  UTCATOMSWS.AND URZ, UR5 ;  /* 0x0000000500ff79e3 */ /* 0x0009e20008000000 */
[----:B-1----:R-:W-:Y:S01]  /*4670*/  ISETP.EQ.U32.AND P0, PT, R2, UR4, PT ;  /* 0x0000000402007c0c */ /* 0x002fe2000bf02070 */
[----:B--2---:R-:W-:Y:S02]  /*4680*/  IMAD.U32 R2, RZ, RZ, UR7 ;  /* 0x00000007ff027e24 */ /* 0x004fe4000f8e00ff */
[----:B---3--:R-:W-:-:S10]  /*4690*/  IMAD.U32 R3, RZ, RZ, UR8 ;  /* 0x00000008ff037e24 */ /* 0x008fd4000f8e00ff */
[----:B------:R4:W-:Y:S04]  /*46a0*/  @P0 ATOMS.AND RZ, [UR6+0x14], R3 ;  /* 0x00001403ffff098c */ /* 0x0009e8000a800006 */
[----:B------:R4:W-:Y:S01]  /*46b0*/  @P0 ATOMS.AND RZ, [UR6+0x18], R2 ;  /* 0x00001802ffff098c */ /* 0x0009e2000a800006 */
[----:B------:R-:W-:Y:S05]  /*46c0*/  BRA `(.L_x_58) ;  /* 0x0000000000147947 */ /* 0x000fea0003800000 */
.L_x_57:
[----:B------:R-:W-:Y:S02]  /*46d0*/  MOV R2, 0x46f0 ;  /* 0x000046f000027802 */ /* 0x000fe40000000f00 */
[----:B-----5:R-:W-:Y:S05]  /*46e0*/  CALL.REL.NOINC `($__internal_0_$__cuda_sm10x_tcgen05_guardrail_trap_col_being_dealloced_not_returned_by_alloc) ;  /* 0x0000006000a07944 */ /* 0x020fea0003c00000 */
[----:B------:R-:W-:Y:S05]  /*46f0*/  BRA `(.L_x_58) ;  /* 0x0000000000087947 */ /* 0x000fea0003800000 */
.L_x_56:
[----:B------:R-:W-:Y:S02]  /*4700*/  MOV R2, 0x4720 ;  /* 0x0000472000027802 */ /* 0x000fe40000000f00 */
[----:B-----5:R-:W-:Y:S05]  /*4710*/  CALL.REL.NOINC `($__internal_2_$__cuda_sm10x_tcgen05_guardrail_trap_unallocated_columns_being_dealloced) ;  /* 0x0000006000ac7944 */ /* 0x020fea0003c00000 */
.L_x_58:
[----:B------:R-:W-:Y:S01]  /*4720*/  NOP ;  /* 0x0000000000007918 */ /* 0x000fe20000000000 */
[----:B----4-:R-:W-:Y:S05]  /*4730*/  EXIT ;  /* 0x000000000000794d */ /* 0x010fea0003800000 */
.L_x_42:
[----:B------:R-:W2:Y:S01]  /*4740*/  LDCU UR5, c[0x0][0x384] ;  /* 0x00007080ff0577ac */ /* 0x000ea20008000800 */
[----:B------:R-:W-:Y:S02]  /*4750*/  UISETP.NE.OR UP0, UPT, UR18, 0x3, !UP3 ;  /* 0x000000031200788c */ /* 0x000fe4000df05670 */
[----:B--2---:R-:W-:-:S07]  /*4760*/  UIADD3 UR5, UPT, UPT, UR5, 0x7f, URZ ;  /* 0x0000007f05057890 */ /* 0x004fce000fffe0ff */
[----:B------:R-:W-:Y:S05]  /*4770*/  BRA.U UP0, `(.L_x_59) ;  /* 0x0000001500fc7547 */ /* 0x000fea000b800000 */
[----:B------:R-:W2:Y:S01]  /*4780*/  LDCU UR57, c[0x0][0x388] ;  /* 0x00007100ff3977ac */ /* 0x000ea20008000800 */
[----:B------:R-:W3:Y:S01]  /*4790*/  S2UR UR10, SR_CgaCtaId ;  /* 0x00000000000a79c3 */ /* 0x000ee20000008800 */
[----:B------:R-:W-:Y:S01]  /*47a0*/  R2UR UR47, R62 ;  /* 0x000000003e2f72ca */ /* 0x000fe200000e0000 */
[----:B------:R-:W-:Y:S01]  /*47b0*/  IMAD.MOV.U32 R10, RZ, RZ, 0x1 ;  /* 0x00000001ff0a7424 */ /* 0x000fe200078e00ff */
[----:B------:R-:W-:Y:S01]  /*47c0*/  USHF.R.S32.HI UR4, URZ, 0x1f, UR5 ;  /* 0x0000001fff047899 */ /* 0x000fe20008011405 */
[----:B------:R-:W-:Y:S01]  /*47d0*/  R2UR UR46, R63 ;  /* 0x000000003f2e72ca */ /* 0x000fe200000e0000 */
[----:B------:R-:W4:Y:S01]  /*47e0*/  LDCU UR41, c[0x0][0x370] ;  /* 0x00006e00ff2977ac */ /* 0x000f220008000800 */
[----:B------:R-:W-:Y:S02]  /*47f0*/  IMAD.MOV.U32 R8, RZ, RZ, RZ ;  /* 0x000000ffff087224 */ /* 0x000fe400078e00ff */
[----:B------:R-:W1:Y:S01]  /*4800*/  LDC.64 R14, c[0x0][0x348] ;  /* 0x0000d200ff0e7b82 */ /* 0x000e620000000a00 */
[----:B------:R-:W-:Y:S01]  /*4810*/  ULEA.HI UR4, UR4, UR5, URZ, 0x7 ;  /* 0x0000000504047291 */ /* 0x000fe2000f8f38ff */
[----:B------:R-:W4:Y:S03]  /*4820*/  LDCU.128 UR32, c[0x0][0xc10] ;  /* 0x00018200ff2077ac */ /* 0x000f260008000c00 */
[----:B------:R-:W-:Y:S01]  /*4830*/  USHF.R.S32.HI UR27, URZ, 0x7, UR4 ;  /* 0x00000007ff1b7899 */ /* 0x000fe20008011404 */
[----:B--2---:R-:W-:Y:S01]  /*4840*/  IMAD.U32 R0, RZ, RZ, UR57 ;  /* 0x00000039ff007e24 */ /* 0x004fe2000f8e00ff */
[----:B------:R-:W2:Y:S04]  /*4850*/  LDCU UR40, c[0x0][0x374] ;  /* 0x00006e80ff2877ac */ /* 0x000ea80008000800 */
[----:B------:R-:W-:Y:S01]  /*4860*/  IMAD.U32 R3, RZ, RZ, UR27 ;  /* 0x0000001bff037e24 */ /* 0x000fe2000f8e00ff */
[----:B------:R-:W-:Y:S01]  /*4870*/  IABS R0, R0 ;  /* 0x0000000000007213 */ /* 0x000fe20000000000 */
[----:B------:R-:W4:Y:S03]  /*4880*/  LDCU.64 UR4, c[0x0][0x988] ;  /* 0x00013100ff0477ac */ /* 0x000f260008000a00 */
[----:B------:R-:W-:Y:S01]  /*4890*/  IABS R2, R3 ;  /* 0x0000000300027213 */ /* 0x000fe20000000000 */
[----:B------:R-:W1:Y:S01]  /*48a0*/  LDCU.64 UR30, c[0x0][0x990] ;  /* 0x00013200ff1e77ac */ /* 0x000e620008000a00 */
[----:B------:R-:W-:-:S02]  /*48b0*/  R2UR UR25, R0 ;  /* 0x00000000001972ca */ /* 0x000fc400000e0000 */
[----:B------:R-:W-:Y:S01]  /*48c0*/  R2UR UR26, R2 ;  /* 0x00000000021a72ca */ /* 0x000fe200000e0000 */
[----:B------:R-:W-:Y:S01]  /*48d0*/  UMOV UR20, 0x400 ;  /* 0x0000040000147882 */ /* 0x000fe20000000000 */
[----:B------:R-:W1:Y:S01]  /*48e0*/  LDCU UR17, c[0x0][0xc0c] ;  /* 0x00018180ff1177ac */ /* 0x000e620008000800 */
[----:B---3--:R-:W-:Y:S01]  /*48f0*/  ULEA UR20, UR10, UR20, 0x18 ;  /* 0x000000140a147291 */ /* 0x008fe2000f8ec0ff */
[----:B------:R-:W3:Y:S07]  /*4900*/  LDCU UR58, c[0x0][0xc20] ;  /* 0x00018400ff3a77ac */ /* 0x000eee0008000800 */
[----:B------:R-:W2:Y:S01]  /*4910*/  I2F.RP R4, UR25 ;  /* 0x0000001900047d06 */ /* 0x000ea20008209400 */
[----:B----4-:R-:W-:Y:S01]  /*4920*/  UISETP.NE.U32.AND UP0, UPT, UR4, URZ, UPT ;  /* 0x000000ff0400728c */ /* 0x010fe2000bf05070 */
[----:B------:R-:W4:Y:S01]  /*4930*/  LDCU UR4, c[0x0][0xc30] ;  /* 0x00018600ff0477ac */ /* 0x000f220008000800 */
[----:B------:R-:W4:Y:S05]  /*4940*/  LDCU UR29, c[0x0][0x38c] ;  /* 0x00007180ff1d77ac */ /* 0x000f2a0008000800 */
[----:B------:R-:W3:Y:S01]  /*4950*/  I2F.RP R2, UR26 ;  /* 0x0000001a00027d06 */ /* 0x000ee20008209400 */
[----:B------:R-:W-:-:S02]  /*4960*/  UISETP.NE.AND.EX UP0, UPT, UR5, URZ, UPT, UP0 ;  /* 0x000000ff0500728c */ /* 0x000fc4000bf05300 */
[----:B------:R-:W-:Y:S02]  /*4970*/  UIADD3 UR51, UPT, UPT, UR20, 0x58, URZ ;  /* 0x0000005814337890 */ /* 0x000fe4000fffe0ff */
[----:B------:R-:W-:-:S03]  /*4980*/  UIADD3 UR38, UPT, UPT, UR20, 0x40, URZ ;  /* 0x0000004014267890 */ /* 0x000fc6000fffe0ff */
[----:B--2---:R-:W2:Y:S01]  /*4990*/  MUFU.RCP R0, R4 ;  /* 0x0000000400007308 */ /* 0x004ea20000001000 */
[----:B------:R-:W-:Y:S02]  /*49a0*/  UIADD3 UR37, UPT, UPT, UR20, 0x48, URZ ;  /* 0x0000004814257890 */ /* 0x000fe4000fffe0ff */
[----:B------:R-:W-:Y:S02]  /*49b0*/  UIADD3 UR36, UPT, UPT, UR20, 0x50, URZ ;  /* 0x0000005014247890 */ /* 0x000fe4000fffe0ff */
[----:B------:R-:W-:Y:S02]  /*49c0*/  UPRMT UR51, UR10, 0x654, UR51 ;  /* 0x000006540a337896 */ /* 0x000fe40008000033 */
[----:B------:R-:W-:Y:S01]  /*49d0*/  UPRMT UR54, UR10, 0x654, UR38 ;  /* 0x000006540a367896 */ /* 0x000fe20008000026 */
[----:B---3--:R-:W3:Y:S01]  /*49e0*/  MUFU.RCP R2, R2 ;  /* 0x0000000200027308 */ /* 0x008ee20000001000 */
[----:B------:R-:W-:Y:S02]  /*49f0*/  UPRMT UR53, UR10, 0x654, UR37 ;  /* 0x000006540a357896 */ /* 0x000fe40008000025 */
[----:B------:R-:W-:-:S02]  /*4a00*/  UPRMT UR52, UR10, 0x654, UR36 ;  /* 0x000006540a347896 */ /* 0x000fc40008000024 */
[----:B------:R-:W-:Y:S02]  /*4a10*/  UIMAD.WIDE.U32 UR12, UR41, UR32, URZ ;  /* 0x00000020290c72a5 */ /* 0x000fe4000f8e00ff */
[----:B------:R-:W-:Y:S01]  /*4a20*/  UIMAD.WIDE.U32 UR14, UR40, UR35, URZ ;  /* 0x00000023280e72a5 */ /* 0x000fe2000f8e00ff */
[----:B--2---:R-:W-:Y:S01]  /*4a30*/  VIADD R0, R0, 0xffffffe ;  /* 0x0ffffffe00007836 */ /* 0x004fe20000000000 */
[----:B------:R-:W-:Y:S01]  /*4a40*/  UMOV UR8, URZ ;  /* 0x000000ff00087c82 */ /* 0x000fe20008000000 */
[----:B------:R-:W-:Y:S02]  /*4a50*/  UP2UR UR55, UPR, URZ, 0x1 ;  /* 0x00000001ff377883 */ /* 0x000fe40008000000 */
[----:B-1----:R-:W-:Y:S02]  /*4a60*/  UISETP.NE.AND UP0, UPT, UR39, 0x1, UPT ;  /* 0x000000012700788c */ /* 0x002fe4000bf05270 */
[----:B------:R-:W1:Y:S01]  /*4a70*/  F2I.FTZ.U32.TRUNC.NTZ R0, R0 ;  /* 0x0000000000007305 */ /* 0x000e62000021f000 */
[----:B------:R-:W-:Y:S01]  /*4a80*/  UISETP.NE.U32.AND UP0, UPT, UR30, URZ, UPT ;  /* 0x000000ff1e00728c */ /* 0x000fe2000bf05070 */
[----:B---3--:R-:W-:Y:S01]  /*4a90*/  VIADD R2, R2, 0xffffffe ;  /* 0x0ffffffe02027836 */ /* 0x008fe20000000000 */
[----:B------:R-:W-:-:S02]  /*4aa0*/  UIADD3 UR48, UPT, UPT, UR20, 0x98, URZ ;  /* 0x0000009814307890 */ /* 0x000fc4000fffe0ff */
[----:B------:R-:W-:Y:S02]  /*4ab0*/  UISETP.GE.AND UP3, UPT, UR39, 0x1, UPT ;  /* 0x000000012700788c */ /* 0x000fe4000bf66270 */
[----:B------:R-:W-:Y:S01]  /*4ac0*/  UISETP.NE.AND.EX UP5, UPT, UR31, URZ, UPT, UP0 ;  /* 0x000000ff1f00728c */ /* 0x000fe2000bfa5300 */
[----:B------:R-:W2:Y:S01]  /*4ad0*/  F2I.FTZ.U32.TRUNC.NTZ R2, R2 ;  /* 0x0000000200027305 */ /* 0x000ea2000021f000 */
[----:B------:R-:W-:Y:S01]  /*4ae0*/  UMOV UR45, UR13 ;  /* 0x0000000d002d7c82 */ /* 0x000fe20008000000 */
[----:B------:R-:W-:Y:S01]  /*4af0*/  UMOV UR44, UR15 ;  /* 0x0000000f002c7c82 */ /* 0x000fe20008000000 */
[----:B------:R-:W-:Y:S02]  /*4b00*/  UISETP.NE.AND UP3, UPT, UR17, 0x1, UPT ;  /* 0x000000011100788c */ /* 0x000fe4000bf65270 */
[----:B------:R-:W-:Y:S01]  /*4b10*/  UISETP.NE.AND UP0, UPT, UR34, 0x1, UPT ;  /* 0x000000012200788c */ /* 0x000fe2000bf05270 */
[----:B-1----:R-:W-:Y:S01]  /*4b20*/  R2UR UR7, R0 ;  /* 0x00000000000772ca */ /* 0x002fe200000e0000 */
[----:B------:R-:W-:Y:S01]  /*4b30*/  UPLOP3.LUT UP2, UPT, UPT, UPT, UPT, 0x40, 0x4 ;  /* 0x000000000004789c */ /* 0x000fe20003f4e870 */
[----:B------:R-:W-:Y:S01]  /*4b40*/  IABS R0, R3 ;  /* 0x0000000300007213 */ /* 0x000fe20000000000 */
[----:B------:R-:W1:Y:S04]  /*4b50*/  LDCU.64 UR18, c[0x0][0xc28] ;  /* 0x00018500ff1277ac */ /* 0x000e680008000a00 */
[----:B------:R-:W-:Y:S01]  /*4b60*/  IMAD.MOV R0, RZ, RZ, -R0 ;  /* 0x000000ffff007224 */ /* 0x000fe200078e0a00 */
[----:B--2---:R-:W-:Y:S01]  /*4b70*/  R2UR UR9, R2 ;  /* 0x00000000020972ca */ /* 0x004fe200000e0000 */
[----:B------:R-:W-:Y:S01]  /*4b80*/  IMAD.MOV.U32 R2, RZ, RZ, 0x2000 ;  /* 0x00002000ff027424 */ /* 0x000fe200078e00ff */
[----:B------:R-:W-:-:S02]  /*4b90*/  UPRMT UR48, URZ, 0x654, UR48 ;  /* 0x00000654ff307896 */ /* 0x000fc40008000030 */
[----:B------:R-:W-:Y:S01]  /*4ba0*/  R2UR UR49, R0 ;  /* 0x00000000003172ca */ /* 0x000fe200000e0000 */
[----:B------:R-:W-:Y:S02]  /*4bb0*/  UIADD3 UR5, UPT, UPT, URZ, -UR7, URZ ;  /* 0x80000007ff057290 */ /* 0x000fe4000fffe0ff */
[----:B------:R-:W-:Y:S02]  /*4bc0*/  USHF.R.U32.HI UR45, URZ, UR33, UR45 ;  /* 0x00000021ff2d7299 */ /* 0x000fe4000801162d */
[----:B------:R-:W-:Y:S02]  /*4bd0*/  UIMAD UR5, UR5, UR25, URZ ;  /* 0x00000019050572a4 */ /* 0x000fe4000f8e02ff */
[----:B------:R-:W-:Y:S02]  /*4be0*/  USHF.R.U32.HI UR44, URZ, UR58, UR44 ;  /* 0x0000003aff2c7299 */ /* 0x000fe4000801162c */
[----:B------:R-:W-:Y:S02]  /*4bf0*/  UIADD3 UR6, UPT, UPT, URZ, -UR9, URZ ;  /* 0x80000009ff067290 */ /* 0x000fe4000fffe0ff */
[----:B----4-:R-:W-:-:S02]  /*4c00*/  UISETP.NE.AND UP4, UPT, UR4, 0x1, UPT ;  /* 0x000000010400788c */ /* 0x010fc4000bf85270 */
[----:B------:R-:W-:Y:S02]  /*4c10*/  UIMAD UR10, UR6, UR26, URZ ;  /* 0x0000001a060a72a4 */ /* 0x000fe4000f8e02ff */
[----:B------:R-:W-:Y:S01]  /*4c20*/  UISETP.NE.AND UP3, UPT, UR57, URZ, UPT ;  /* 0x000000ff3900728c */ /* 0x000fe2000bf65270 */
[----:B------:R-:W-:Y:S01]  /*4c30*/  UMOV UR6, URZ ;  /* 0x000000ff00067c82 */ /* 0x000fe20008000000 */
[----:B------:R-:W-:Y:S02]  /*4c40*/  UIMAD.WIDE.U32 UR8, UR9, UR10, UR8 ;  /* 0x0000000a090872a5 */ /* 0x000fe4000f8e0008 */
[----:B------:R-:W-:Y:S02]  /*4c50*/  UIMAD.WIDE.U32 UR42, UR7, UR5, UR6 ;  /* 0x00000005072a72a5 */ /* 0x000fe4000f8e0006 */
[----:B------:R-:W-:Y:S02]  /*4c60*/  UISETP.NE.AND UP0, UPT, UR29, URZ, UPT ;  /* 0x000000ff1d00728c */ /* 0x000fe4000bf05270 */
[----:B------:R-:W-:-:S03]  /*4c70*/  UISETP.NE.AND UP6, UPT, UR27, URZ, UPT ;  /* 0x000000ff1b00728c */ /* 0x000fc6000bfc5270 */
[----:B------:R-:W-:Y:S01]  /*4c80*/  UMOV UR42, UR43 ;  /* 0x0000002b002a7c82 */ /* 0x000fe20008000000 */
[----:B-1----:R-:W-:-:S07]  /*4c90*/  UMOV UR43, UR9 ;  /* 0x00000009002b7c82 */ /* 0x002fce0008000000 */
.L_x_70:
[----:B------:R-:W-:Y:S04]  /*4ca0*/  SHF.L.U32 R3, R8, 0x1f, RZ ;  /* 0x0000001f08037819 */ /* 0x000fe800000006ff */
[----:B-1----:R-:W1:Y:S02]  /*4cb0*/  SYNCS.PHASECHK.TRANS64.TRYWAIT P0, [UR20+0x90], R3 ;  /* 0x00009003ff0075a7 */ /* 0x002e640008001114 */
[----:B-1----:R-:W-:Y:S05]  /*4cc0*/  @!P0 BRA `(.L_x_60) ;  /* 0x0000005400d08947 */ /* 0x002fea0003800000 */
.L_x_147:
[----:B------:R-:W2:Y:S01]  /*4cd0*/  LDS.128 R4, [UR20+0xd0] ;  /* 0x0000d014ff047984 */ /* 0x000ea20008000c00 */
[----:B------:R-:W-:Y:S01]  /*4ce0*/  UISETP.GE.AND UP0, UPT, UR39, 0x1, UPT ;  /* 0x000000012700788c */ /* 0x000fe2000bf06270 */
[----:B------:R-:W-:Y:S01]  /*4cf0*/  @!PT LDS RZ, [RZ] ;  /* 0x00000000fffff984 */ /* 0x000fe20000000800 */
[----:B------:R-:W-:Y:S01]  /*4d00*/  @!PT LDS RZ, [RZ] ;  /* 0x00000000fffff984 */ /* 0x000fe20000000800 */
[----:B------:R-:W-:Y:S01]  /*4d10*/  @!PT LDS RZ, [RZ] ;  /* 0x00000000fffff984 */ /* 0x000fe20000000800 */
[----:B------:R-:W-:Y:S01]  /*4d20*/  @!PT LDS RZ, [RZ] ;  /* 0x00000000fffff984 */ /* 0x000fe20000000800 */
[----:B------:R3:W-:Y:S06]  /*4d30*/  MEMBAR.ALL.CTA ;  /* 0x0000000000007992 */ /* 0x0007ec0000008000 */
[----:B---3--:R-:W3:Y:S02]  /*4d40*/  FENCE.VIEW.ASYNC.S ;  /* 0x00000000000073c6 */ /* 0x008ee40000000000 */
[----:B---3--:R-:W-:Y:S01]  /*4d50*/  SYNCS.ARRIVE.TRANS64.RED.A1T0 RZ, [UR48], RZ ;  /* 0x000000ffffff79a7 */ /* 0x008fe20008100430 */
[----:B--2---:R-:W-:Y:S11]  /*4d60*/  LOP3.LUT P0, RZ, R6, 0x1, RZ, 0xc0, !PT ;  /* 0x0000000106ff7812 */ /* 0x004ff6000780c0ff */
[----:B------:R-:W-:Y:S02]  /*4d70*/  @!UPT UIADD3 URZ, UPT, UPT, URZ, URZ, URZ ;  /* 0x000000fffffff290 */ /* 0x000fe4000fffe0ff */
[----:B------:R-:W-:Y:S01]  /*4d80*/  VOTEU.ANY UP3, P0 ;  /* 0x0000000000ff7886 */ /* 0x000fe20000060100 */
[----:B------:R-:W-:Y:S11]  /*4d90*/  PLOP3.LUT P0, PT, PT, PT, UP3, 0x80, 0x8 ;  /* 0x000000000008781c */ /* 0x000ff60003f0f038 */
[----:B------:R-:W-:Y:S02]  /*4da0*/  @!UPT UIADD3 URZ, UPT, UPT, URZ, URZ, URZ ;  /* 0x000000fffffff290 */ /* 0x000fe4000fffe0ff */
[----:B-1----:R-:W-:Y:S02]  /*4db0*/  @P0 MOV R3, R4 ;  /* 0x0000000400030202 */ /* 0x002fe40000000f00 */
[----:B------:R-:W-:Y:S02]  /*4dc0*/  @P0 LOP3.LUT R0, R5, 0xffff, RZ, 0xc0, !PT ;  /* 0x0000ffff05000812 */ /* 0x000fe400078ec0ff */
[----:B------:R-:W-:Y:S02]  /*4dd0*/  @P0 R2UR UR5, R3 ;  /* 0x00000000030502ca */ /* 0x000fe400000e0000 */
[----:B------:R-:W-:Y:S11]  /*4de0*/  @P0 R2UR UR4, R0 ;  /* 0x00000000000402ca */ /* 0x000ff600000e0000 */
[----:B------:R-:W-:Y:S02]  /*4df0*/  @UP3 UMOV UR16, UR5 ;  /* 0x0000000500103c82 */ /* 0x000fe40008000000 */
[----:B------:R-:W-:Y:S01]  /*4e00*/  @UP3 UMOV UR15, UR4 ;  /* 0x00000004000f3c82 */ /* 0x000fe20008000000 */
[----:B------:R-:W-:Y:S05]  /*4e10*/  BRA.U !UP0, `(.L_x_61) ;  /* 0x0000000108c07547 */ /* 0x000fea000b800000 */
[----:B------:R-:W-:Y:S02]  /*4e20*/  UIMAD.WIDE.U32 UR8, UR15, UR35, URZ ;  /* 0x000000230f0872a5 */ /* 0x000fe4000f8e00ff */
[----:B------:R-:W-:Y:S02]  /*4e30*/  UP2UR UR14, UPR, URZ, 0x4 ;  /* 0x00000004ff0e7883 */ /* 0x000fe40008000000 */
[----:B------:R-:W-:Y:S02]  /*4e40*/  UISETP.NE.AND UP2, UPT, UR34, 0x1, UPT ;  /* 0x000000012200788c */ /* 0x000fe4000bf45270 */
[----:B------:R-:W-:Y:S02]  /*4e50*/  UIMAD.WIDE.U32 UR10, UR16, UR32, URZ ;  /* 0x00000020100a72a5 */ /* 0x000fe4000f8e00ff */
[----:B------:R-:W-:Y:S02]  /*4e60*/  USEL UR4, UR40, UR44, !UP2 ;  /* 0x0000002c28047287 */ /* 0x000fe4000d000000 */
[----:B------:R-:W-:Y:S02]  /*4e70*/  UISETP.NE.AND UP0, UPT, UR17, 0x1, UPT ;  /* 0x000000011100788c */ /* 0x000fe4000bf05270 */
[----:B------:R-:W-:Y:S02]  /*4e80*/  UP2UR UR24, UPR, URZ, 0x2 ;  /* 0x00000002ff187883 */ /* 0x000fe40008000000 */
[----:B------:R-:W-:Y:S02]  /*4e90*/  UISETP.NE.AND UP1, UPT, UR39, 0x1, UPT ;  /* 0x000000012700788c */ /* 0x000fe4000bf25270 */
[----:B------:R-:W-:Y:S02]  /*4ea0*/  UIMAD.WIDE.U32 UR12, UR4, UR18, URZ ;  /* 0x00000012040c72a5 */ /* 0x000fe4000f8e00ff */
[----:B------:R-:W-:Y:S01]  /*4eb0*/  USEL UR7, UR41, UR45, !UP0 ;  /* 0x0000002d29077287 */ /* 0x000fe2000c000000 */
[----:B------:R-:W-:Y:S02]  /*4ec0*/  UMOV UR5, UR9 ;  /* 0x0000000900057c82 */ /* 0x000fe40008000000 */
[----:B------:R-:W-:Y:S02]  /*4ed0*/  USHF.R.U32.HI UR6, URZ, UR58, UR5 ;  /* 0x0000003aff067299 */ /* 0x000fe40008011605 */
[----:B------:R-:W-:Y:S02]  /*4ee0*/  UIMAD.WIDE.U32 UR22, UR7, UR18, URZ ;  /* 0x00000012071672a5 */ /* 0x000fe4000f8e00ff */
[----:B------:R-:W-:Y:S02]  /*4ef0*/  USEL UR6, UR15, UR6, !UP2 ;  /* 0x000000060f067287 */ /* 0x000fe4000d000000 */
[----:B------:R-:W-:Y:S01]  /*4f00*/  UISETP.NE.AND UP2, UPT, UR14, URZ, UPT ;  /* 0x000000ff0e00728c */ /* 0x000fe2000bf45270 */
[----:B------:R-:W-:Y:S01]  /*4f10*/  UMOV UR5, UR11 ;  /* 0x0000000b00057c82 */ /* 0x000fe20008000000 */
[----:B------:R-:W-:Y:S02]  /*4f20*/  UIMAD.WIDE.U32 UR10, UR6, UR18, URZ ;  /* 0x00000012060a72a5 */ /* 0x000fe4000f8e00ff */
[----:B------:R-:W-:Y:S03]  /*4f30*/  USHF.R.U32.HI UR8, URZ, UR33, UR5 ;  /* 0x00000021ff087299 */ /* 0x000fe60008011605 */
[----:B------:R-:W-:Y:S02]  /*4f40*/  UMOV UR5, UR13 ;  /* 0x0000000d00057c82 */ /* 0x000fe40008000000 */
[----:B------:R-:W-:Y:S03]  /*4f50*/  @UP1 USHF.R.U32.HI UR4, URZ, UR19, UR5 ;  /* 0x00000013ff041299 */ /* 0x000fe60008011605 */
[----:B------:R-:W-:Y:S01]  /*4f60*/  UMOV UR5, UR23 ;  /* 0x0000001700057c82 */ /* 0x000fe20008000000 */
[----:B------:R-:W-:Y:S02]  /*4f70*/  UIMAD UR4, UR39, UR4, URZ ;  /* 0x00000004270472a4 */ /* 0x000fe4000f8e02ff */
[----:B------:R-:W-:Y:S02]  /*4f80*/  @UP1 USHF.R.U32.HI UR7, URZ, UR19, UR5 ;  /* 0x00000013ff071299 */ /* 0x000fe40008011605 */
[----:B------:R-:W-:Y:S02]  /*4f90*/  USEL UR5, UR16, UR8, !UP0 ;  /* 0x0000000810057287 */ /* 0x000fe4000c000000 */
[----:B------:R-:W-:Y:S02]  /*4fa0*/  UIMAD UR8, UR39, UR7, URZ ;  /* 0x00000007270872a4 */ /* 0x000fe4000f8e02ff */
[----:B------:R-:W-:Y:S03]  /*4fb0*/  UISETP.GE.AND UP0, UPT, UR6, UR4, UPT ;  /* 0x000000040600728c */ /* 0x000fe6000bf06270 */
[----:B------:R-:W-:Y:S01]  /*4fc0*/  UMOV UR4, UR11 ;  /* 0x0000000b00047c82 */ /* 0x000fe20008000000 */
[----:B------:R-:W-:Y:S02]  /*4fd0*/  UISETP.GE.OR UP0, UPT, UR5, UR8, UP0 ;  /* 0x000000080500728c */ /* 0x000fe40008706670 */
[----:B------:R-:W-:Y:S02]  /*4fe0*/  USHF.R.U32.HI UR4, URZ, UR19, UR4 ;  /* 0x00000013ff047299 */ /* 0x000fe40008011604 */
[----:B------:R-:W-:Y:S02]  /*4ff0*/  UIMAD.WIDE.U32 UR8, UR5, UR18, URZ ;  /* 0x00000012050872a5 */ /* 0x000fe4000f8e00ff */
[----:B------:R-:W-:Y:S04]  /*5000*/  USEL UR10, UR6, UR4, !UP1 ;  /* 0x00000004060a7287 */ /* 0x000fe8000c800000 */
[----:B------:R-:W-:Y:S01]  /*5010*/  UIADD3 UR11, UPT, UPT, -UR10, URZ, URZ ;  /* 0x000000ff0a0b7290 */ /* 0x000fe2000fffe1ff */
[----:B------:R-:W-:Y:S02]  /*5020*/  @!UP0 UMOV UR4, UR9 ;  /* 0x0000000900048c82 */ /* 0x000fe40008000000 */
[----:B------:R-:W-:Y:S02]  /*5030*/  @!UP0 USHF.R.U32.HI UR4, URZ, UR19, UR4 ;  /* 0x00000013ff048299 */ /* 0x000fe40008011604 */
[----:B------:R-:W-:Y:S02]  /*5040*/  UIMAD UR8, UR39, UR11, UR6 ;  /* 0x0000000b270872a4 */ /* 0x000fe4000f8e0206 */
[----:B------:R-:W-:Y:S02]  /*5050*/  @!UP0 USEL UR4, UR5, UR4, !UP1 ;  /* 0x0000000405048287 */ /* 0x000fe4000c800000 */
[----:B------:R-:W-:Y:S02]  /*5060*/  UISETP.NE.AND UP1, UPT, UR24, URZ, UPT ;  /* 0x000000ff1800728c */ /* 0x000fe4000bf25270 */
[----:B------:R-:W-:Y:S02]  /*5070*/  @!UP0 UIMAD UR8, UR7, UR8, UR4 ;  /* 0x00000008070882a4 */ /* 0x000fe4000f8e0204 */
[----:B------:R-:W-:Y:S02]  /*5080*/  @!UP0 UIADD3 UR9, UPT, UPT, UR10, -UR4, URZ ;  /* 0x800000040a098290 */ /* 0x000fe4000fffe0ff */
[----:B------:R-:W-:Y:S02]  /*5090*/  UIADD3 UR4, UPT, UPT, -UR5, URZ, URZ ;  /* 0x000000ff05047290 */ /* 0x000fe4000fffe1ff */
[----:B------:R-:W-:Y:S02]  /*50a0*/  UIADD3 UR7, UPT, UPT, -UR6, URZ, URZ ;  /* 0x000000ff06077290 */ /* 0x000fe4000fffe1ff */
[----:B------:R-:W-:Y:S02]  /*50b0*/  @!UP0 UIMAD UR6, UR9, UR39, UR5 ;  /* 0x00000027090682a4 */ /* 0x000fe4000f8e0205 */
[----:B------:R-:W-:Y:S02]  /*50c0*/  UIMAD UR16, UR17, UR4, UR16 ;  /* 0x00000004111072a4 */ /* 0x000fe4000f8e0210 */
[----:B------:R-:W-:Y:S01]  /*50d0*/  UIMAD UR15, UR34, UR7, UR15 ;  /* 0x00000007220f72a4 */ /* 0x000fe2000f8e020f */
[----:B------:R-:W-:Y:S02]  /*50e0*/  @!UP0 UMOV UR5, UR8 ;  /* 0x0000000800058c82 */ /* 0x000fe40008000000 */
[----:B------:R-:W-:Y:S02]  /*50f0*/  UIMAD UR16, UR5, UR17, UR16 ;  /* 0x00000011051072a4 */ /* 0x000fe4000f8e0210 */
[----:B------:R-:W-:Y:S11]  /*5100*/  UIMAD UR15, UR6, UR34, UR15 ;  /* 0x00000022060f72a4 */ /* 0x000ff6000f8e020f */
[----:B------:R-:W-:Y:S01]  /*5110*/  @!UPT UIADD3 URZ, UPT, UPT, URZ, URZ, URZ ;  /* 0x000000fffffff290 */ /* 0x000fe2000fffe0ff */
.L_x_61:
[----:B------:R-:W1:Y:S01]  /*5120*/  @!UP4 LDCU.128 UR8, c[0x0][0xc10] ;  /* 0x00018200ff08c7ac */ /* 0x000e620008000c00 */
[----:B------:R-:W-:Y:S04]  /*5130*/  MOV R0, UR21 ;  /* 0x0000001500007c02 */ /* 0x000fe80008000f00 */
[----:B------:R-:W-:Y:S01]  /*5140*/  IABS R0, R0 ;  /* 0x0000000000007213 */ /* 0x000fe20000000000 */
[----:B------:R-:W2:Y:S01]  /*5150*/  @!UP4 LDCU UR5, c[0x0][0xc0c] ;  /* 0x00018180ff05c7ac */ /* 0x000ea20008000800 */
[----:B-1----:R-:W-:Y:S07]  /*5160*/  UIMAD.WIDE.U32 UR6, UR16, UR8, URZ ;  /* 0x00000008100672a5 */ /* 0x002fee000f8e00ff */
[----:B------:R-:W-:Y:S01]  /*5170*/  @!UP4 UMOV UR4, UR7 ;  /* 0x000000070004cc82 */ /* 0x000fe20008000000 */
[----:B--2---:R-:W-:Y:S02]  /*5180*/  @!UP4 UISETP.NE.AND UP0, UPT, UR5, 0x1, UPT ;  /* 0x000000010500c88c */ /* 0x004fe4000bf05270 */
[----:B------:R-:W-:Y:S02]  /*5190*/  @!UP4 USHF.R.U32.HI UR4, URZ, UR9, UR4 ;  /* 0x00000009ff04c299 */ /* 0x000fe40008011604 */
[----:B------:R-:W-:Y:S02]  /*51a0*/  UIMAD.WIDE.U32 UR6, UR15, UR11, URZ ;  /* 0x0000000b0f0672a5 */ /* 0x000fe4000f8e00ff */
[----:B------:R-:W-:Y:S02]  /*51b0*/  @!UP4 USEL UR8, UR16, UR4, !UP0 ;  /* 0x000000041008c287 */ /* 0x000fe4000c000000 */
[----:B------:R-:W-:Y:S03]  /*51c0*/  @!UP4 UISETP.NE.AND UP0, UPT, UR10, 0x1, UPT ;  /* 0x000000010a00c88c */ /* 0x000fe6000bf05270 */
[----:B------:R-:W-:Y:S02]  /*51d0*/  @!UP4 UMOV UR6, UR7 ;  /* 0x000000070006cc82 */ /* 0x000fe40008000000 */
[----:B------:R-:W1:Y:S02]  /*51e0*/  @!UP4 LDCU UR4, c[0x0][0xc20] ;  /* 0x00018400ff04c7ac */ /* 0x000e640008000800 */
[----:B-1----:R-:W-:Y:S04]  /*51f0*/  @!UP4 USHF.R.U32.HI UR6, URZ, UR4, UR6 ;  /* 0x00000004ff06c299 */ /* 0x002fe80008011606 */
[----:B------:R-:W-:Y:S04]  /*5200*/  @!UP4 USEL UR6, UR15, UR6, !UP0 ;  /* 0x000000060f06c287 */ /* 0x000fe8000c000000 */
[----:B------:R-:W-:Y:S02]  /*5210*/  @!UP4 UIADD3 UR4, UPT, UPT, -UR8, UR6, URZ ;  /* 0x000000060804c290 */ /* 0x000fe4000fffe1ff */
[----:B------:R-:W-:Y:S02]  /*5220*/  @!UP4 UIADD3 UR6, UPT, UPT, UR8, -UR6, URZ ;  /* 0x800000060806c290 */ /* 0x000fe4000fffe0ff */
[----:B------:R-:W-:Y:S02]  /*5230*/  @!UP4 UIMAD UR16, UR4, UR5, UR16 ;  /* 0x000000050410c2a4 */ /* 0x000fe4000f8e0210 */
[----:B------:R-:W-:Y:S01]  /*5240*/  @!UP4 UIMAD UR15, UR6, UR10, UR15 ;  /* 0x0000000a060fc2a4 */ /* 0x000fe2000f8e020f */
[----:B------:R-:W-:Y:S11]  /*5250*/  BRA.U UP2, `(.L_x_62) ;  /* 0x0000000102107547 */ /* 0x000ff6000b800000 */
[----:B------:R-:W-:Y:S04]  /*5260*/  MOV R3, UR56 ;  /* 0x0000003800037c02 */ /* 0x000fe80008000f00 */
[----:B------:R-:W-:Y:S04]  /*5270*/  SHF.L.U32 R12, R3, 0x1f, RZ ;  /* 0x0000001f030c7819 */ /* 0x000fe800000006ff */
[----:B------:R-:W1:Y:S02]  /*5280*/  SYNCS.PHASECHK.TRANS64.TRYWAIT P1, [UR20+0x88], R12 ;  /* 0x0000880cff0075a7 */ /* 0x000e640008021114 */
[----:B-1----:R-:W-:Y:S05]  /*5290*/  @!P1 BRA `(.L_x_63) ;  /* 0x0000005000749947 */ /* 0x002fea0003800000 */
.L_x_62:
[----:B------:R-:W-:Y:S01]  /*52a0*/  UISETP.NE.AND UP2, UPT, UR57, URZ, UPT ;  /* 0x000000ff3900728c */ /* 0x000fe2000bf45270 */
[----:B------:R-:W-:Y:S01]  /*52b0*/  R2UR UR4, R0 ;  /* 0x00000000000472ca */ /* 0x000fe200000e0000 */
[----:B------:R-:W-:Y:S11]  /*52c0*/  USHF.L.U32 UR11, UR28, 0x6, URZ ;  /* 0x000000061c0b7899 */ /* 0x000ff600080006ff */
[----:B------:R-:W-:Y:S01]  /*52d0*/  @!UPT UIADD3 URZ, UPT, UPT, URZ, URZ, URZ ;  /* 0x000000fffffff290 */ /* 0x000fe2000fffe0ff */
[----:B------:R-:W-:Y:S07]  /*52e0*/  UIMAD.WIDE.U32 UR6, UR43, UR4, URZ ;  /* 0x000000042b0672a5 */ /* 0x000fee000f8e00ff */
[----:B------:R-:W-:Y:S02]  /*52f0*/  UMOV UR12, UR7 ;  /* 0x00000007000c7c82 */ /* 0x000fe40008000000 */
[----:B------:R-:W-:Y:S04]  /*5300*/  UIMAD UR4, UR12, UR49, UR4 ;  /* 0x000000310c0472a4 */ /* 0x000fe8000f8e0204 */
[----:B------:R-:W-:Y:S11]  /*5310*/  UISETP.GT.U32.AND UP0, UPT, UR26, UR4, UPT ;  /* 0x000000041a00728c */ /* 0x000ff6000bf04070 */
[----:B------:R-:W-:Y:S02]  /*5320*/  @!UP0 UIADD3 UR4, UPT, UPT, UR4, -UR26, URZ ;  /* 0x8000001a04048290 */ /* 0x000fe4000fffe0ff */
[----:B------:R-:W-:Y:S02]  /*5330*/  @!UP0 UIADD3 UR12, UPT, UPT, UR12, 0x1, URZ ;  /* 0x000000010c0c8890 */ /* 0x000fe4000fffe0ff */
[----:B------:R-:W-:Y:S02]  /*5340*/  UISETP.GE.U32.AND UP0, UPT, UR4, UR26, UPT ;  /* 0x0000001a0400728c */ /* 0x000fe4000bf06070 */
[----:B------:R-:W-:Y:S09]  /*5350*/  ULOP3.LUT UR4, UR21, UR27, URZ, 0x3c, !UPT ;  /* 0x0000001b15047292 */ /* 0x000ff2000f8e3cff */
[----:B------:R-:W-:Y:S02]  /*5360*/  @UP0 UIADD3 UR12, UPT, UPT, UR12, 0x1, URZ ;  /* 0x000000010c0c0890 */ /* 0x000fe4000fffe0ff */
[----:B------:R-:W-:Y:S11]  /*5370*/  UISETP.GE.AND UP0, UPT, UR4, URZ, UPT ;  /* 0x000000ff0400728c */ /* 0x000ff6000bf06270 */
[----:B------:R-:W-:Y:S02]  /*5380*/  @!UP0 UIADD3 UR12, UPT, UPT, -UR12, URZ, URZ ;  /* 0x000000ff0c0c8290 */ /* 0x000fe4000fffe1ff */
[----:B------:R-:W-:Y:S06]  /*5390*/  @!UP6 ULOP3.LUT UR12, URZ, UR27, URZ, 0x33, !UPT ;  /* 0x0000001bff0ce292 */ /* 0x000fec000f8e33ff */
[----:B------:R-:W-:Y:S05]  /*53a0*/  IMAD.U32 R0, RZ, RZ, UR12 ;  /* 0x0000000cff007e24 */ /* 0x000fea000f8e00ff */
[----:B------:R-:W-:Y:S04]  /*53b0*/  IABS R0, R0 ;  /* 0x0000000000007213 */ /* 0x000fe80000000000 */
[----:B------:R-:W-:Y:S01]  /*53c0*/  R2UR UR4, R0 ;  /* 0x00000000000472ca */ /* 0x000fe200000e0000 */
[----:B------:R-:W-:Y:S05]  /*53d0*/  IMAD.U32 R0, RZ, RZ, UR29 ;  /* 0x0000001dff007e24 */ /* 0x000fea000f8e00ff */
[----:B------:R-:W-:Y:S04]  /*53e0*/  IABS R9, R0 ;  /* 0x0000000000097213 */ /* 0x000fe80000000000 */
[----:B------:R-:W2:Y:S03]  /*53f0*/  I2F.RP R16, R9 ;  /* 0x0000000900107306 */ /* 0x000ea60000209400 */
[----:B------:R-:W-:Y:S07]  /*5400*/  UIMAD.WIDE.U32 UR6, UR42, UR4, URZ ;  /* 0x000000042a0672a5 */ /* 0x000fee000f8e00ff */
[----:B------:R-:W-:Y:S02]  /*5410*/  UMOV UR13, UR7 ;  /* 0x00000007000d7c82 */ /* 0x000fe40008000000 */
[----:B------:R-:W-:Y:S01]  /*5420*/  UIADD3 UR5, UPT, UPT, -UR13, URZ, URZ ;  /* 0x000000ff0d057290 */ /* 0x000fe2000fffe1ff */
[----:B--2---:R-:W2:Y:S03]  /*5430*/  MUFU.RCP R0, R16 ;  /* 0x0000001000007308 */ /* 0x004ea60000001000 */
[----:B------:R-:W-:Y:S04]  /*5440*/  UIMAD UR4, UR25, UR5, UR4 ;  /* 0x00000005190472a4 */ /* 0x000fe8000f8e0204 */
[----:B------:R-:W-:Y:S11]  /*5450*/  UISETP.GT.U32.AND UP0, UPT, UR25, UR4, UPT ;  /* 0x000000041900728c */ /* 0x000ff6000bf04070 */
[----:B------:R-:W-:Y:S01]  /*5460*/  @!UP0 UIADD3 UR4, UPT, UPT, UR4, -UR25, URZ ;  /* 0x8000001904048290 */ /* 0x000fe2000fffe0ff */
[----:B--2---:R-:W-:Y:S01]  /*5470*/  VIADD R11, R0, 0xffffffe ;  /* 0x0ffffffe000b7836 */ /* 0x004fe20000000000 */
[----:B------:R-:W-:Y:S02]  /*5480*/  @!UP0 UIADD3 UR13, UPT, UPT, UR13, 0x1, URZ ;  /* 0x000000010d0d8890 */ /* 0x000fe4000fffe0ff */
[----:B------:R-:W-:Y:S01]  /*5490*/  UISETP.GE.U32.AND UP0, UPT, UR4, UR25, UPT ;  /* 0x000000190400728c */ /* 0x000fe2000bf06070 */
[----:B------:R-:W1:Y:S01]  /*54a0*/  F2I.FTZ.U32.TRUNC.NTZ R13, R11 ;  /* 0x0000000b000d7305 */ /* 0x000e62000021f000 */
[----:B------:R-:W-:Y:S09]  /*54b0*/  ULOP3.LUT UR4, UR12, UR57, URZ, 0x3c, !UPT ;  /* 0x000000390c047292 */ /* 0x000ff2000f8e3cff */
[----:B------:R-:W-:Y:S02]  /*54c0*/  @UP0 UIADD3 UR13, UPT, UPT, UR13, 0x1, URZ ;  /* 0x000000010d0d0890 */ /* 0x000fe4000fffe0ff */
[----:B------:R-:W-:Y:S01]  /*54d0*/  UISETP.GE.AND UP0, UPT, UR4, URZ, UPT ;  /* 0x000000ff0400728c */ /* 0x000fe2000bf06270 */
[----:B-1----:R-:W-:Y:S05]  /*54e0*/  IADD3 R12, PT, PT, RZ, -R13, RZ ;  /* 0x8000000dff0c7210 */ /* 0x002fea0007ffe0ff */
[----:B------:R-:W-:Y:S02]  /*54f0*/  IMAD R3, R12, R9, RZ ;  /* 0x000000090c037224 */ /* 0x000fe400078e02ff */
[----:B------:R-:W-:Y:S03]  /*5500*/  IMAD.MOV.U32 R12, RZ, RZ, RZ ;  /* 0x000000ffff0c7224 */ /* 0x000fe600078e00ff */
[----:B------:R-:W-:Y:S02]  /*5510*/  @!UP0 UIADD3 UR13, UPT, UPT, -UR13, URZ, URZ ;  /* 0x000000ff0d0d8290 */ /* 0x000fe4000fffe1ff */
[----:B------:R-:W-:Y:S01]  /*5520*/  @!UP2 ULOP3.LUT UR13, URZ, UR57, URZ, 0x33, !UPT ;  /* 0x00000039ff0da292 */ /* 0x000fe2000f8e33ff */
[----:B------:R-:W-:Y:S01]  /*5530*/  IMAD.HI.U32 R13, R13, R3, R12 ;  /* 0x000000030d0d7227 */ /* 0x000fe200078e000c */
[----:B------:R-:W-:Y:S02]  /*5540*/  UISETP.NE.AND UP2, UPT, UR29, URZ, UPT ;  /* 0x000000ff1d00728c */ /* 0x000fe4000bf45270 */
[----:B------:R-:W-:Y:S02]  /*5550*/  ULOP3.LUT UR4, UR13, UR29, URZ, 0x3c, !UPT ;  /* 0x0000001d0d047292 */ /* 0x000fe4000f8e3cff */
[----:B------:R-:W-:Y:S01]  /*5560*/  UIADD3 UR5, UPT, UPT, -UR13, URZ, URZ ;  /* 0x000000ff0d057290 */ /* 0x000fe2000fffe1ff */
[----:B------:R-:W-:Y:S01]  /*5570*/  IMAD.U32 R0, RZ, RZ, UR13 ;  /* 0x0000000dff007e24 */ /* 0x000fe2000f8e00ff */
[----:B------:R-:W-:Y:S02]  /*5580*/  UISETP.GE.AND UP0, UPT, UR4, URZ, UPT ;  /* 0x000000ff0400728c */ /* 0x000fe4000bf06270 */
[----:B------:R-:W-:Y:S02]  /*5590*/  UIADD3 UR4, UPT, UPT, -UR12, URZ, URZ ;  /* 0x000000ff0c047290 */ /* 0x000fe4000fffe1ff */
[----:B------:R-:W-:Y:S01]  /*55a0*/  IABS R0, R0 ;  /* 0x0000000000007213 */ /* 0x000fe20000000000 */
[----:B------:R-:W-:Y:S02]  /*55b0*/  UIMAD UR12, UR57, UR5, UR12 ;  /* 0x00000005390c72a4 */ /* 0x000fe4000f8e020c */
[----:B------:R-:W-:Y:S02]  /*55c0*/  UIMAD UR4, UR27, UR4, UR21 ;  /* 0x000000041b0472a4 */ /* 0x000fe4000f8e0215 */
[----:B------:R-:W-:Y:S02]  /*55d0*/  IMAD.HI.U32 R13, R13, R0, RZ ;  /* 0x000000000d0d7227 */ /* 0x000fe400078e00ff */
[----:B------:R-:W-:Y:S03]  /*55e0*/  USHF.L.U32 UR4, UR4, 0x7, URZ ;  /* 0x0000000704047899 */ /* 0x000fe600080006ff */
[----:B------:R-:W-:Y:S05]  /*55f0*/  IADD3 R3, PT, PT, -R13, RZ, RZ ;  /* 0x000000ff0d037210 */ /* 0x000fea0007ffe1ff */
[C---:B------:R-:W-:Y:S05]  /*5600*/  IMAD R0, R9.reuse, R3, R0 ;  /* 0x0000000309007224 */ /* 0x040fea00078e0200 */
[----:B------:R-:W-:Y:S11]  /*5610*/  ISETP.GT.U32.AND P1, PT, R9, R0, PT ;  /* 0x000000000900720c */ /* 0x000ff60003f24070 */
[----:B------:R-:W-:Y:S02]  /*5620*/  @!UPT UIADD3 URZ, UPT, UPT, URZ, URZ, URZ ;  /* 0x000000fffffff290 */ /* 0x000fe4000fffe0ff */
[----:B------:R-:W-:Y:S02]  /*5630*/  @!P1 IMAD.IADD R0, R0, 0x1, -R9 ;  /* 0x0000000100009824 */ /* 0x000fe400078e0a09 */
[----:B------:R-:W-:Y:S01]  /*5640*/  @!P1 VIADD R13, R13, 0x1 ;  /* 0x000000010d0d9836 */ /* 0x000fe20000000000 */
[----:B------:R-:W-:Y:S02]  /*5650*/  ISETP.NE.U32.AND P1, PT, RZ, UR30, PT ;  /* 0x0000001eff007c0c */ /* 0x000fe4000bf25070 */
[----:B------:R-:W-:Y:S02]  /*5660*/  ISETP.GE.U32.AND P2, PT, R0, R9, PT ;  /* 0x000000090000720c */ /* 0x000fe40003f46070 */
[----:B------:R-:W-:Y:S02]  /*5670*/  ISETP.NE.AND.EX P1, PT, RZ, UR31, PT, P1 ;  /* 0x0000001fff007c0c */ /* 0x000fe4000bf25310 */
[----:B------:R-:W-:Y:S09]  /*5680*/  SHF.L.U32 R9, R10, 0x1f, RZ ;  /* 0x0000001f0a097819 */ /* 0x000ff200000006ff */
[----:B------:R-:W-:Y:S04]  /*5690*/  @P2 IADD3 R13, PT, PT, R13, 0x1, RZ ;  /* 0x000000010d0d2810 */ /* 0x000fe80007ffe0ff */
[----:B------:R-:W-:Y:S11]  /*56a0*/  R2UR UR14, R13 ;  /* 0x000000000d0e72ca */ /* 0x000ff600000e0000 */
[----:B------:R-:W-:Y:S02]  /*56b0*/  @!UPT UIADD3 URZ, UPT, UPT, URZ, URZ, URZ ;  /* 0x000000fffffff290 */ /* 0x000fe4000fffe0ff */
[----:B------:R-:W-:Y:S02]  /*56c0*/  @!UP0 UIADD3 UR14, UPT, UPT, -UR14, URZ, URZ ;  /* 0x000000ff0e0e8290 */ /* 0x000fe4000fffe1ff */
[----:B------:R-:W-:Y:S04]  /*56d0*/  @!UP2 ULOP3.LUT UR14, URZ, UR29, URZ, 0x33, !UPT ;  /* 0x0000001dff0ea292 */ /* 0x000fe8000f8e33ff */
[----:B------:R-:W-:Y:S04]  /*56e0*/  UIADD3 UR6, UPT, UPT, -UR14, URZ, URZ ;  /* 0x000000ff0e067290 */ /* 0x000fe8000fffe1ff */
[----:B------:R-:W-:Y:S01]  /*56f0*/  UIMAD UR13, UR29, UR6, UR13 ;  /* 0x000000061d0d72a4 */ /* 0x000fe2000f8e020d */
[----:B------:R-:W-:Y:S11]  /*5700*/  BRA.U !UP5, `(.L_x_64) ;  /* 0x000000010d387547 */ /* 0x000ff6000b800000 */
[----:B------:R-:W-:Y:S01]  /*5710*/  UISETP.NE.AND UP1, UPT, UR55, URZ, UPT ;  /* 0x000000ff3700728c */ /* 0x000fe2000bf25270 */
[----:B------:R-:W-:Y:S01]  /*5720*/  HFMA2 R0, -RZ, RZ, 0, 5.9604644775390625e-08 ;  /* 0x00000001ff007431 */ /* 0x000fe200000001ff */
[----:B------:R-:W1:Y:S01]  /*5730*/  LDCU.64 UR8, c[0x0][0x358] ;  /* 0x00006b00ff0877ac */ /* 0x000e620008000a00 */
[----:B------:R-:W-:Y:S03]  /*5740*/  IMAD.MOV.U32 R69, RZ, RZ, 0x1 ;  /* 0x00000001ff457424 */ /* 0x000fe600078e00ff */
[----:B------:R-:W-:Y:S05]  /*5750*/  PLOP3.LUT P2, PT, PT, PT, UP1, 0x80, 0x8 ;  /* 0x000000000008781c */ /* 0x000fea0003f4f018 */
[----:B------:R-:W2:Y:S01]  /*5760*/  @UP1 LDCU.64 UR6, c[0x0][0x988] ;  /* 0x00013100ff0617ac */ /* 0x000ea20008000a00 */
[----:B------:R-:W-:Y:S07]  /*5770*/  @UP1 UIMAD UR5, UR50, UR30, URZ ;  /* 0x0000001e320512a4 */ /* 0x000fee000f8e02ff */
[----:B------:R-:W-:Y:S01]  /*5780*/  @!P2 PRMT R69, R0, 0x7610, R69 ;  /* 0x000076100045a816 */ /* 0x000fe20000000045 */
[----:B--2---:R-:W-:Y:S03]  /*5790*/  @UP1 UIMAD.WIDE UR6, UR5, 0x4, UR6 ;  /* 0x00000004050618a5 */ /* 0x004fe6000f8e0206 */
[----:B------:R-:W2:Y:S03]  /*57a0*/  @!UP1 LDCU UR5, c[0x0][0x980] ;  /* 0x00013000ff0597ac */ /* 0x000ea60008000800 */
[----:B------:R-:W-:Y:S01]  /*57b0*/  IMAD.U32 R12, RZ, RZ, UR6 ;  /* 0x00000006ff0c7e24 */ /* 0x000fe2000f8e00ff */
[----:B------:R-:W-:Y:S05]  /*57c0*/  MOV R13, UR7 ;  /* 0x00000007000d7c02 */ /* 0x000fea0008000f00 */
[----:B-1---5:R1:W5:Y:S02]  /*57d0*/  @P2 LDG.E R27, desc[UR8][R12.64] ;  /* 0x000000080c1b2981 */ /* 0x022364000c1e1900 */
[----:B-12---:R-:W-:Y:S07]  /*57e0*/  @!P2 IMAD.U32 R27, RZ, RZ, UR5 ;  /* 0x00000005ff1bae24 */ /* 0x006fee000f8e00ff */
.L_x_64:
[----:B-----5:R-:W-:Y:S01]  /*57f0*/  @!P1 FSETP.EQ.AND P3, PT, R27, RZ, PT ;  /* 0x000000ff1b00920b */ /* 0x020fe20003f62000 */
[----:B------:R-:W-:Y:S01]  /*5800*/  @!UPT UIADD3 URZ, UPT, UPT, URZ, URZ, URZ ;  /* 0x000000fffffff290 */ /* 0x000fe2000fffe0ff */
[----:B------:R-:W-:Y:S11]  /*5810*/  @!P1 BRA `(.L_x_65) ;  /* 0x0000000000149947 */ /* 0x000ff60003800000 */
[----:B------:R-:W-:Y:S02]  /*5820*/  LOP3.LUT P1, RZ, R69, 0xff, RZ, 0xc0, !PT ;  /* 0x000000ff45ff7812 */ /* 0x000fe4000782c0ff */
[----:B------:R-:W-:Y:S04]  /*5830*/  PLOP3.LUT P3, PT, PT, PT, UP1, 0x80, 0x8 ;  /* 0x000000000008781c */ /* 0x000fe80003f6f018 */
[----:B------:R-:W-:Y:S07]  /*5840*/  PLOP3.LUT P3, PT, P3, PT, PT, 0x8, 0x80 ;  /* 0x000000000080781c */ /* 0x000fee0001f6e170 */
[----:B------:R-:W-:Y:S11]  /*5850*/  @P1 FSETP.EQ.AND P3, PT, R27, RZ, PT ;  /* 0x000000ff1b00120b */ /* 0x000ff60003f62000 */
[----:B------:R-:W-:Y:S02]  /*5860*/  @!UPT UIADD3 URZ, UPT, UPT, URZ, URZ, URZ ;  /* 0x000000fffffff290 */ /* 0x000fe4000fffe0ff */
.L_x_65:
[----:B------:R-:W1:Y:S01]  /*5870*/  SYNCS.PHASECHK.TRANS64.TRYWAIT P1, [UR20+0x60], R9 ;  /* 0x00006009ff0075a7 */ /* 0x000e620008021114 */
[----:B------:R-:W-:Y:S04]  /*5880*/  ELECT P2, URZ, PT ;  /* 0x0000000000ff782f */ /* 0x000fe80003840000 */
[----:B------:R-:W-:Y:S01]  /*5890*/  PLOP3.LUT P2, PT, P3, P2, PT, 0xf2, 0x2f ;  /* 0x00000000002f781c */ /* 0x000fe20001f45e72 */
[----:B------:R-:W-:Y:S01]  /*58a0*/  @!UPT UIADD3 URZ, UPT, UPT, URZ, URZ, URZ ;  /* 0x000000fffffff290 */ /* 0x000fe2000fffe0ff */
[----:B-1----:R-:W-:Y:S11]  /*58b0*/  @!P1 BRA `(.L_x_66) ;  /* 0x0000004c00049947 */ /* 0x002ff60003800000 */
.L_x_150:
[----:B------:R-:W-:Y:S01]  /*58c0*/  @!P2 IADD3 R3, P1, PT, R14, 0x680, RZ ;  /* 0x000006800e03a810 */ /* 0x000fe20007f3e0ff */
[----:B------:R-:W-:Y:S01]  /*58d0*/  VOTEU.ALL UP0, P2 ;  /* 0x0000000000ff7886 */ /* 0x000fe20001000000 */
[----:B------:R-:W-:Y:S01]  /*58e0*/  UMOV UR22, 0x0 ;  /* 0x0000000000167882 */ /* 0x000fe20000000000 */
[----:B------:R-:W-:Y:S01]  /*58f0*/  UMOV UR23, 0x10000000 ;  /* 0x1000000000177882 */ /* 0x000fe20000000000 */
[----:B------:R-:W-:Y:S01]  /*5900*/  @!P2 R2UR UR6, R3 ;  /* 0x000000000306a2ca */ /* 0x000fe200000e0000 */
[----:B-1----:R-:W-:Y:S01]  /*5910*/  @!P2 IMAD.X R0, RZ, RZ, R15, P1 ;  /* 0x000000ffff00a224 */ /* 0x002fe200008e060f */
[----:B------:R-:W-:Y:S01]  /*5920*/  @!UP0 UIADD3 UR8, UPT, UPT, UR20, 0x400, URZ ;  /* 0x0000040014088890 */ /* 0x000fe2000fffe0ff */
[----:B------:R-:W-:Y:S03]  /*5930*/  VOTEU.ALL UP0, P2 ;  /* 0x0000000000ff7886 */ /* 0x000fe60001000000 */
[----:B------:R-:W-:Y:S01]  /*5940*/  @!P2 R2UR UR5, R0 ;  /* 0x000000000005a2ca */ /* 0x000fe200000e0000 */
[----:B------:R-:W-:Y:S01]  /*5950*/  @!P2 IMAD.MOV.U32 R0, RZ, RZ, 0x2000 ;  /* 0x00002000ff00a424 */ /* 0x000fe200078e00ff */
[----:B------:R-:W-:Y:S01]  /*5960*/  @!UP0 UMOV UR9, UR38 ;  /* 0x0000002600098c82 */ /* 0x000fe20008000000 */
[----:B------:R-:W-:Y:S04]  /*5970*/  @!UP0 UMOV UR10, UR4 ;  /* 0x00000004000a8c82 */ /* 0x000fe80008000000 */
[----:B------:R-:W-:Y:S05]  /*5980*/  IMAD.U32 R12, RZ, RZ, UR6 ;  /* 0x00000006ff0c7e24 */ /* 0x000fea000f8e00ff */
[----:B------:R-:W-:Y:S01]  /*5990*/  @!P2 R2UR UR6, R12 ;  /* 0x000000000c06a2ca */ /* 0x000fe200000e0000 */
[----:B------:R-:W-:Y:S05]  /*59a0*/  IMAD.U32 R13, RZ, RZ, UR5 ;  /* 0x00000005ff0d7e24 */ /* 0x000fea000f8e00ff */
[----:B------:R-:W-:Y:S11]  /*59b0*/  @!P2 R2UR UR7, R13 ;  /* 0x000000000d07a2ca */ /* 0x000ff600000e0000 */
[----:B------:R-:W-:Y:S02]  /*59c0*/  @!UPT UIADD3 URZ, UPT, UPT, URZ, URZ, URZ ;  /* 0x000000fffffff290 */ /* 0x000fe4000fffe0ff */
[----:B------:R1:W-:Y:S01]  /*59d0*/  @!UP0 UTMALDG.5D [UR8], [UR6], desc[UR22] ;  /* 0x00001608060085b4 */ /* 0x0003e20008021000 */
[----:B------:R1:W-:Y:S01]  /*59e0*/  @!P2 SYNCS.ARRIVE.TRANS64.RED.A0TR RZ, [UR20+0x40], R0 ;  /* 0x00004000ffffa9a7 */ /* 0x0003e20008300414 */
[----:B------:R-:W-:Y:S01]  /*59f0*/  SYNCS.ARRIVE.TRANS64.RED.A1T0 RZ, [UR54], RZ ;  /* 0x000000ffffff79a7 */ /* 0x000fe20008100436 */
[----:B------:R-:W2:Y:S02]  /*5a00*/  SYNCS.PHASECHK.TRANS64.TRYWAIT P1, [UR20+0x68], R9 ;  /* 0x00006809ff0075a7 */ /* 0x000ea40008021114 */
[----:B-12---:R-:W-:Y:S05]  /*5a10*/  @!P1 BRA `(.L_x_67) ;  /* 0x0000004800c49947 */ /* 0x006fea0003800000 */
.L_x_152:
[----:B------:R-:W-:Y:S01]  /*5a20*/  @!P2 IADD3 R3, P1, PT, R14, 0x680, RZ ;  /* 0x000006800e03a810 */ /* 0x000fe20007f3e0ff */
[----:B------:R-:W-:Y:S01]  /*5a30*/  VOTEU.ALL UP0, P2 ;  /* 0x0000000000ff7886 */ /* 0x000fe20001000000 */
[----:B------:R-:W-:Y:S01]  /*5a40*/  UMOV UR22, 0x0 ;  /* 0x0000000000167882 */ /* 0x000fe20000000000 */
[----:B------:R-:W-:Y:S01]  /*5a50*/  UMOV UR23, 0x10000000 ;  /* 0x1000000000177882 */ /* 0x000fe20000000000 */
[----:B------:R-:W-:Y:S01]  /*5a60*/  @!P2 R2UR UR6, R3 ;  /* 0x000000000306a2ca */ /* 0x000fe200000e0000 */
[----:B-1----:R-:W-:Y:S01]  /*5a70*/  @!P2 IMAD.X R0, RZ, RZ, R15, P1 ;  /* 0x000000ffff00a224 */ /* 0x002fe200008e060f */
[----:B------:R-:W-:Y:S02]  /*5a80*/  @!UP0 UIADD3 UR8, UPT, UPT, UR20, 0x2400, URZ ;  /* 0x0000240014088890 */ /* 0x000fe4000fffe0ff */
[----:B------:R-:W-:Y:S02]  /*5a90*/  @!UP0 UIADD3 UR10, UPT, UPT, UR4, 0x20, URZ ;  /* 0x00000020040a8890 */ /* 0x000fe4000fffe0ff */
[----:B------:R-:W-:Y:S01]  /*5aa0*/  @!P2 R2UR UR5, R0 ;  /* 0x000000000005a2ca */ /* 0x000fe200000e0000 */
[----:B------:R-:W-:Y:S01]  /*5ab0*/  VOTEU.ALL UP0, P2 ;  /* 0x0000000000ff7886 */ /* 0x000fe20001000000 */
[----:B------:R-:W-:Y:S04]  /*5ac0*/  @!P2 IMAD.MOV.U32 R0, RZ, RZ, 0x2000 ;  /* 0x00002000ff00a424 */ /* 0x000fe800078e00ff */
[----:B------:R-:W-:Y:S01]  /*5ad0*/  @!UP0 UMOV UR9, UR37 ;  /* 0x0000002500098c82 */ /* 0x000fe20008000000 */
        /* <DEDUP_REMOVED lines=10> */
.L_x_154:
[----:B------:R-:W-:Y:S01]  /*5b80*/  @!P2 IADD3 R3, P1, PT, R14, 0x680, RZ ;  /* 0x000006800e03a810 */ /* 0x000fe20007f3e0ff */
[----:B------:R-:W-:Y:S01]  /*5b90*/  VOTEU.ALL UP0, P2 ;  /* 0x0000000000ff7886 */ /* 0x000fe20001000000 */
[----:B------:R-:W-:Y:S01]  /*5ba0*/  UMOV UR22, 0x0 ;  /* 0x0000000000167882 */ /* 0x000fe20000000000 */
[----:B------:R-:W-:Y:S01]  /*5bb0*/  UMOV UR23, 0x10000000 ;  /* 0x1000000000177882 */ /* 0x000fe20000000000 */
[----:B------:R-:W-:Y:S01]  /*5bc0*/  @!P2 R2UR UR6, R3 ;  /* 0x000000000306a2ca */ /* 0x000fe200000e0000 */
[----:B-1----:R-:W-:Y:S01]  /*5bd0*/  @!P2 IMAD.X R0, RZ, RZ, R15, P1 ;  /* 0x000000ffff00a224 */ /* 0x002fe200008e060f */
[----:B------:R-:W-:Y:S01]  /*5be0*/  @!UP0 UIADD3 UR8, UPT, UPT, UR20, 0x4400, URZ ;  /* 0x0000440014088890 */ /* 0x000fe2000fffe0ff */
[----:B------:R-:W-:Y:S01]  /*5bf0*/  @P0 SHF.R.U32.HI R4, RZ, 0x10, R5 ;  /* 0x00000010ff040819 */ /* 0x000fe20000011605 */
[----:B------:R-:W-:Y:S02]  /*5c00*/  @!UP0 UIADD3 UR10, UPT, UPT, UR4, 0x40, URZ ;  /* 0x00000040040a8890 */ /* 0x000fe4000fffe0ff */
[----:B------:R-:W-:Y:S01]  /*5c10*/  @!P2 R2UR UR5, R0 ;  /* 0x000000000005a2ca */ /* 0x000fe200000e0000 */
[----:B------:R-:W-:Y:S01]  /*5c20*/  VOTEU.ALL UP0, P2 ;  /* 0x0000000000ff7886 */ /* 0x000fe20001000000 */
[----:B------:R-:W-:Y:S01]  /*5c30*/  @!P2 IMAD.MOV.U32 R0, RZ, RZ, 0x2000 ;  /* 0x00002000ff00a424 */ /* 0x000fe200078e00ff */
[----:B------:R-:W-:Y:S03]  /*5c40*/  @P0 R2UR UR50, R4 ;  /* 0x00000000043202ca */ /* 0x000fe600000e0000 */
        /* <DEDUP_REMOVED lines=11> */
.L_x_156:
[----:B------:R-:W-:Y:S01]  /*5d00*/  @!P2 IADD3 R3, P0, PT, R14, 0x680, RZ ;  /* 0x000006800e03a810 */ /* 0x000fe20007f1e0ff */
[----:B------:R-:W-:Y:S01]  /*5d10*/  VOTEU.ALL UP0, P2 ;  /* 0x0000000000ff7886 */ /* 0x000fe20001000000 */
[----:B------:R-:W-:Y:S01]  /*5d20*/  UMOV UR6, 0x0 ;  /* 0x0000000000067882 */ /* 0x000fe20000000000 */
[----:B------:R-:W-:Y:S01]  /*5d30*/  UMOV UR7, 0x10000000 ;  /* 0x1000000000077882 */ /* 0x000fe20000000000 */
[----:B------:R-:W-:Y:S01]  /*5d40*/  @!P2 R2UR UR5, R3 ;  /* 0x000000000305a2ca */ /* 0x000fe200000e0000 */
[----:B-1----:R-:W-:Y:S01]  /*5d50*/  @!P2 IMAD.X R0, RZ, RZ, R15, P0 ;  /* 0x000000ffff00a224 */ /* 0x002fe200000e060f */
[----:B------:R-:W-:Y:S01]  /*5d60*/  @!UP0 UIADD3 UR10, UPT, UPT, UR4, 0x60, URZ ;  /* 0x00000060040a8890 */ /* 0x000fe2000fffe0ff */
[----:B------:R-:W-:Y:S01]  /*5d70*/  LOP3.LUT R10, R10, 0x1, RZ, 0x3c, !PT ;  /* 0x000000010a0a7812 */ /* 0x000fe200078e3cff */
[----:B------:R-:W-:Y:S01]  /*5d80*/  @!UP0 UIADD3 UR8, UPT, UPT, UR20, 0x6400, URZ ;  /* 0x0000640014088890 */ /* 0x000fe2000fffe0ff */
[----:B------:R-:W-:Y:S01]  /*5d90*/  LOP3.LUT R8, R8, 0x1, RZ, 0x3c, !PT ;  /* 0x0000000108087812 */ /* 0x000fe200078e3cff */
[----:B------:R-:W-:Y:S01]  /*5da0*/  @!UP0 UIADD3 UR9, UPT, UPT, UR20, 0x58, URZ ;  /* 0x0000005814098890 */ /* 0x000fe2000fffe0ff */
[----:B------:R-:W-:Y:S01]  /*5db0*/  @!P2 R2UR UR4, R0 ;  /* 0x000000000004a2ca */ /* 0x000fe200000e0000 */
[----:B------:R-:W-:Y:S01]  /*5dc0*/  VOTEU.ALL UP0, P2 ;  /* 0x0000000000ff7886 */ /* 0x000fe20001000000 */
[----:B------:R-:W-:Y:S02]  /*5dd0*/  UIADD3 UR21, UPT, UPT, UR15, UR47, URZ ;  /* 0x0000002f0f157290 */ /* 0x000fe4000fffe0ff */
[----:B------:R-:W-:Y:S02]  /*5de0*/  UIADD3 UR28, UPT, UPT, UR16, UR46, URZ ;  /* 0x0000002e101c7290 */ /* 0x000fe4000fffe0ff */
[----:B------:R-:W-:Y:S01]  /*5df0*/  IMAD.U32 R4, RZ, RZ, UR5 ;  /* 0x00000005ff047e24 */ /* 0x000fe2000f8e00ff */
[----:B------:R-:W-:Y:S06]  /*5e00*/  UPLOP3.LUT UP2, UPT, UPT, UPT, UPT, 0x80, 0x8 ;  /* 0x000000000008789c */ /* 0x000fec0003f4f070 */
[----:B------:R-:W-:Y:S01]  /*5e10*/  IMAD.U32 R5, RZ, RZ, UR4 ;  /* 0x00000004ff057e24 */ /* 0x000fe2000f8e00ff */
[----:B------:R-:W-:Y:S04]  /*5e20*/  @!P2 R2UR UR4, R4 ;  /* 0x000000000404a2ca */ /* 0x000fe800000e0000 */
[----:B------:R-:W-:Y:S11]  /*5e30*/  @!P2 R2UR UR5, R5 ;  /* 0x000000000505a2ca */ /* 0x000ff600000e0000 */
[----:B------:R-:W-:Y:S02]  /*5e40*/  @!UPT UIADD3 URZ, UPT, UPT, URZ, URZ, URZ ;  /* 0x000000fffffff290 */ /* 0x000fe4000fffe0ff */
[----:B------:R1:W-:Y:S01]  /*5e50*/  @!UP0 UTMALDG.5D [UR8], [UR4], desc[UR6] ;  /* 0x00000608040085b4 */ /* 0x0003e20008021000 */
[----:B------:R1:W-:Y:S01]  /*5e60*/  @!P2 SYNCS.ARRIVE.TRANS64.RED.A0TR RZ, [UR20+0x58], R2 ;  /* 0x00005802ffffa9a7 */ /* 0x0003e20008300414 */
[----:B------:R-:W-:Y:S01]  /*5e70*/  SYNCS.ARRIVE.TRANS64.RED.A1T0 RZ, [UR51], RZ ;  /* 0x000000ffffff79a7 */ /* 0x000fe20008100433 */
[----:B------:R-:W-:Y:S05]  /*5e80*/  BRA.U UP3, `(.L_x_70) ;  /* 0xffffffed03847547 */ /* 0x000fea000b83ffff */
[----:B------:R-:W-:-:S04]  /*5e90*/  SHF.L.U32 R3, R10, 0x1f, RZ ;  /* 0x0000001f0a037819 */ /* 0x000fc800000006ff */
[----:B------:R-:W2:Y:S02]  /*5ea0*/  SYNCS.PHASECHK.TRANS64.TRYWAIT P0, [UR20+0x60], R3 ;  /* 0x00006003ff0075a7 */ /* 0x000ea40008001114 */
[----:B--2---:R-:W-:Y:S05]  /*5eb0*/  @!P0 BRA `(.L_x_71) ;  /* 0x0000004400e48947 */ /* 0x004fea0003800000 */
.L_x_158:
[----:B------:R-:W3:Y:S02]  /*5ec0*/  SYNCS.PHASECHK.TRANS64.TRYWAIT P0, [UR20+0x68], R3 ;  /* 0x00006803ff0075a7 */ /* 0x000ee40008001114 */
[----:B---3--:R-:W-:Y:S05]  /*5ed0*/  @!P0 BRA `(.L_x_72) ;  /* 0x0000004400f48947 */ /* 0x008fea0003800000 */
.L_x_160:
[----:B------:R-:W3:Y:S02]  /*5ee0*/  SYNCS.PHASECHK.TRANS64.TRYWAIT P0, [UR20+0x70], R3 ;  /* 0x00007003ff0075a7 */ /* 0x000ee40008001114 */
[----:B---3--:R-:W-:Y:S05]  /*5ef0*/  @!P0 BRA `(.L_x_73) ;  /* 0x0000004800048947 */ /* 0x008fea0003800000 */
.L_x_162:
[----:B--2---:R-:W-:-:S07]  /*5f00*/  MOV R0, UR20 ;  /* 0x0000001400007c02 */ /* 0x004fce0008000f00 */
.L_x_74:
[----:B--2---:R-:W-:-:S04]  /*5f10*/  SHF.L.U32 R3, R10, 0x1f, RZ ;  /* 0x0000001f0a037819 */ /* 0x004fc800000006ff */
[----:B------:R2:W3:Y:S03]  /*5f20*/  SYNCS.PHASECHK.TRANS64.TRYWAIT P0, [R0+URZ+0x78], R3 ;  /* 0x00007803000075a7 */ /* 0x0004e600080011ff */
[----:B---3--:R-:W-:Y:S05]  /*5f30*/  @!P0 NANOSLEEP.SYNCS 0x989680 ;  /* 0x009896800000895d */ /* 0x008fea0003900000 */
[----:B------:R-:W3:Y:S02]  /*5f40*/  @!P0 SYNCS.PHASECHK.TRANS64 P0, [R0+URZ+0x78], R3 ;  /* 0x00007803000085a7 */ /* 0x000ee400080010ff */
[----:B-1-3--:R-:W-:Y:S05]  /*5f50*/  @P0 EXIT ;  /* 0x000000000000094d */ /* 0x00afea0003800000 */
[----:B------:R-:W-:Y:S05]  /*5f60*/  BRA `(.L_x_74) ;  /* 0xfffffffc00e87947 */ /* 0x000fea000383ffff */
.L_x_59:
[----:B------:R-:W-:-:S06]  /*5f70*/  UISETP.GE.AND UP0, UPT, UR18, 0x4, UPT ;  /* 0x000000041200788c */ /* 0x000fcc000bf06270 */
[----:B------:R-:W-:-:S13]  /*5f80*/  PLOP3.LUT P0, PT, PT, PT, UP0, 0x80, 0x8 ;  /* 0x000000000008781c */ /* 0x000fda0003f0f008 */
[----:B-1----:R-:W-:Y:S05]  /*5f90*/  @!P0 EXIT ;  /* 0x000000000000894d */ /* 0x002fea0003800000 */
[----:B------:R-:W1:Y:S08]  /*5fa0*/  S2UR UR4, SR_CgaCtaId ;  /* 0x00000000000479c3 */ /* 0x000e700000008800 */
[----:B------:R-:W-:Y:S01]  /*5fb0*/  BAR.SYNC.DEFER_BLOCKING 0x6, 0xa0 ;  /* 0x0182800000007b1d */ /* 0x000fe20000010000 */
[C---:B------:R-:W-:Y:S01]  /*5fc0*/  IMAD.SHL.U32 R3, R68.reuse, 0x20, RZ ;  /* 0x0000002044037824 */ /* 0x040fe200078e00ff */
[----:B------:R-:W-:Y:S01]  /*5fd0*/  USHF.R.S32.HI UR53, URZ, 0x1f, UR5 ;  /* 0x0000001fff357899 */ /* 0x000fe20008011405 */
[C---:B------:R-:W-:Y:S01]  /*5fe0*/  IMAD.SHL.U32 R0, R68.reuse, 0x10, RZ ;  /* 0x0000001044007824 */ /* 0x040fe200078e00ff */
[C---:B------:R-:W-:Y:S01]  /*5ff0*/  R2P PR, R68.reuse, 0x6 ;  /* 0x0000000644007804 */ /* 0x040fe20000000000 */
[----:B------:R-:W-:Y:S01]  /*6000*/  IMAD.SHL.U32 R67, R68, 0x4, RZ ;  /* 0x0000000444437824 */ /* 0x000fe200078e00ff */
[----:B------:R-:W-:Y:S01]  /*6010*/  UMOV UR49, 0x400 ;  /* 0x0000040000317882 */ /* 0x000fe20000000000 */
[C---:B------:R-:W-:Y:S01]  /*6020*/  LOP3.LUT R4, R3.reuse, 0xe0, RZ, 0xc0, !PT ;  /* 0x000000e003047812 */ /* 0x040fe200078ec0ff */
[----:B------:R-:W2:Y:S01]  /*6030*/  LDC.64 R60, c[0x0][0x9b0] ;  /* 0x00026c00ff3c7b82 */ /* 0x000ea20000000a00 */
[----:B------:R-:W-:Y:S01]  /*6040*/  LOP3.LUT R3, R3, 0x100, RZ, 0xc0, !PT ;  /* 0x0000010003037812 */ /* 0x000fe200078ec0ff */
[----:B------:R-:W3:Y:S01]  /*6050*/  LDCU.64 UR6, c[0x0][0x990] ;  /* 0x00013200ff0677ac */ /* 0x000ee20008000a00 */
[----:B------:R-:W-:Y:S01]  /*6060*/  LOP3.LUT R67, R4, 0x1c, R67, 0xf8, !PT ;  /* 0x0000001c04437812 */ /* 0x000fe200078ef843 */
[C---:B------:R-:W-:Y:S01]  /*6070*/  IMAD.U32 R23, R68.reuse, 0x10000, RZ ;  /* 0x0001000044177824 */ /* 0x040fe200078e00ff */
[----:B------:R-:W-:Y:S01]  /*6080*/  LOP3.LUT R0, R3, 0x600, R0, 0xf8, !PT ;  /* 0x0000060003007812 */ /* 0x000fe200078ef800 */
[----:B------:R-:W-:Y:S01]  /*6090*/  IMAD.MOV.U32 R76, RZ, RZ, 0x10 ;  /* 0x00000010ff4c7424 */ /* 0x000fe200078e00ff */
[----:B------:R-:W-:Y:S01]  /*60a0*/  SHF.R.U32.HI R4, RZ, 0x2, R68 ;  /* 0x00000002ff047819 */ /* 0x000fe20000011644 */
[----:B------:R-:W4:Y:S01]  /*60b0*/  LDC.64 R42, c[0x0][0x9a8] ;  /* 0x00026a00ff2a7b82 */ /* 0x000f220000000a00 */
[----:B------:R-:W-:Y:S01]  /*60c0*/  IMAD.MOV.U32 R75, RZ, RZ, 0x20 ;  /* 0x00000020ff4b7424 */ /* 0x000fe200078e00ff */
[----:B------:R-:W-:Y:S01]  /*60d0*/  ULEA.HI UR53, UR53, UR5, URZ, 0x7 ;  /* 0x0000000535357291 */ /* 0x000fe2000f8f38ff */
[----:B------:R-:W-:Y:S01]  /*60e0*/  LOP3.LUT R67, R67, 0x4, R4, 0x78, !PT ;  /* 0x0000000443437812 */ /* 0x000fe200078e7804 */
[----:B------:R-:W-:Y:S01]  /*60f0*/  IMAD.MOV.U32 R66, RZ, RZ, 0x1 ;  /* 0x00000001ff427424 */ /* 0x000fe200078e00ff */
[----:B------:R-:W-:Y:S01]  /*6100*/  LOP3.LUT R68, R68, 0x60, RZ, 0xc0, !PT ;  /* 0x0000006044447812 */ /* 0x000fe200078ec0ff */
[----:B------:R-:W-:Y:S01]  /*6110*/  IMAD.MOV.U32 R22, RZ, RZ, RZ ;  /* 0x000000ffff167224 */ /* 0x000fe200078e00ff */
[----:B-1----:R-:W-:Y:S01]  /*6120*/  ULEA UR49, UR4, UR49, 0x18 ;  /* 0x0000003104317291 */ /* 0x002fe2000f8ec0ff */
[----:B------:R-:W-:-:S02]  /*6130*/  LOP3.LUT R67, R0, R67, RZ, 0xfc, !PT ;  /* 0x0000004300437212 */ /* 0x000fc400078efcff */
[----:B------:R-:W-:Y:S02]  /*6140*/  CS2R R64, SRZ ;  /* 0x0000000000407805 */ /* 0x000fe4000001ff00 */
[----:B------:R-:W-:Y:S01]  /*6150*/  LOP3.LUT R23, R23, 0x600000, RZ, 0xc0, !PT ;  /* 0x0060000017177812 */ /* 0x000fe200078ec0ff */
[----:B------:R-:W-:Y:S01]  /*6160*/  UIADD3 UR4, UPT, UPT, UR49, 0x400, URZ ;  /* 0x0000040031047890 */ /* 0x000fe2000fffe0ff */
[----:B---3--:R-:W-:Y:S01]  /*6170*/  IMAD.U32 R72, RZ, RZ, UR6 ;  /* 0x00000006ff487e24 */ /* 0x008fe2000f8e00ff */
[----:B------:R-:W-:Y:S01]  /*6180*/  SEL R76, R76, 0xfffffff0, !P2 ;  /* 0xfffffff04c4c7807 */ /* 0x000fe20005000000 */
[----:B------:R-:W-:Y:S01]  /*6190*/  IMAD.U32 R71, RZ, RZ, UR7 ;  /* 0x00000007ff477e24 */ /* 0x000fe2000f8e00ff */
[----:B------:R-:W-:Y:S01]  /*61a0*/  SEL R75, R75, 0xffffffe0, !P1 ;  /* 0xffffffe04b4b7807 */ /* 0x000fe20004800000 */
[----:B------:R-:W1:Y:S01]  /*61b0*/  LDS R2, [UR49+0xe0] ;  /* 0x0000e031ff027984 */ /* 0x000e620008000800 */
[----:B------:R-:W-:Y:S01]  /*61c0*/  IMAD.U32 R74, RZ, RZ, UR4 ;  /* 0x00000004ff4a7e24 */ /* 0x000fe2000f8e00ff */
[----:B------:R-:W3:Y:S01]  /*61d0*/  LDCU UR62, c[0x0][0x370] ;  /* 0x00006e00ff3e77ac */ /* 0x000ee20008000800 */
[----:B------:R-:W1:Y:S01]  /*61e0*/  LDCU UR48, c[0x0][0xc0c] ;  /* 0x00018180ff3077ac */ /* 0x000e620008000800 */
[----:B------:R-:W1:Y:S01]  /*61f0*/  LDCU UR38, c[0x0][0xc30] ;  /* 0x00018600ff2677ac */ /* 0x000e620008000800 */
[----:B------:R-:W1:Y:S01]  /*6200*/  LDCU.64 UR60, c[0x0][0x988] ;  /* 0x00013100ff3c77ac */ /* 0x000e620008000a00 */
[----:B------:R-:W1:Y:S01]  /*6210*/  LDCU.64 UR46, c[0x0][0xc28] ;  /* 0x00018500ff2e77ac */ /* 0x000e620008000a00 */
[----:B------:R-:W1:Y:S01]  /*6220*/  LDCU.128 UR56, c[0x0][0xc10] ;  /* 0x00018200ff3877ac */ /* 0x000e620008000c00 */
[----:B------:R-:W1:Y:S01]  /*6230*/  LDCU UR55, c[0x0][0x374] ;  /* 0x00006e80ff3777ac */ /* 0x000e620008000800 */
[----:B------:R-:W-:Y:S01]  /*6240*/  USHF.R.S32.HI UR53, URZ, 0x7, UR53 ;  /* 0x00000007ff357899 */ /* 0x000fe20008011435 */
[----:B------:R-:W-:Y:S01]  /*6250*/  UMOV UR54, URZ ;  /* 0x000000ff00367c82 */ /* 0x000fe20008000000 */
[----:B------:R-:W-:Y:S01]  /*6260*/  UMOV UR51, URZ ;  /* 0x000000ff00337c82 */ /* 0x000fe20008000000 */
[C---:B-1----:R-:W-:Y:S01]  /*6270*/  VIADD R3, R2.reuse, 0x80 ;  /* 0x0000008002037836 */ /* 0x042fe20000000000 */
[----:B------:R-:W-:-:S04]  /*6280*/  LOP3.LUT R2, R2, 0xffff, RZ, 0xc0, !PT ;  /* 0x0000ffff02027812 */ /* 0x000fc800078ec0ff */
[----:B------:R-:W-:-:S05]  /*6290*/  LOP3.LUT R3, R3, 0xffff, RZ, 0xc0, !PT ;  /* 0x0000ffff03037812 */ /* 0x000fca00078ec0ff */
[----:B--234-:R1:W-:Y:S02]  /*62a0*/  STL.64 [R1], R2 ;  /* 0x0000000201007387 */ /* 0x01c3e40000100a00 */
.L_x_118:
[----:B-1----:R-:W-:Y:S04]  /*62b0*/  SHF.L.U32 R3, R64, 0x1f, RZ ;  /* 0x0000001f40037819 */ /* 0x002fe800000006ff */
[----:B------:R-:W1:Y:S02]  /*62c0*/  SYNCS.PHASECHK.TRANS64.TRYWAIT P0, [UR49+0x90], R3 ;  /* 0x00009003ff0075a7 */ /* 0x000e640008001131 */
[----:B-1----:R-:W-:Y:S05]  /*62d0*/  @!P0 BRA `(.L_x_75) ;  /* 0x0000004400248947 */ /* 0x002fea0003800000 */
.L_x_164:
[----:B------:R-:W2:Y:S01]  /*62e0*/  LDS.128 R4, [UR49+0xd0] ;  /* 0x0000d031ff047984 */ /* 0x000ea20008000c00 */
[----:B------:R-:W-:Y:S02]  /*62f0*/  UIADD3 UR4, UPT, UPT, UR49, 0x98, URZ ;  /* 0x0000009831047890 */ /* 0x000fe4000fffe0ff */
[----:B------:R-:W-:Y:S02]  /*6300*/  UISETP.GE.AND UP0, UPT, UR39, 0x1, UPT ;  /* 0x000000012700788c */ /* 0x000fe4000bf06270 */
[----:B------:R-:W-:Y:S01]  /*6310*/  UPRMT UR4, URZ, 0x654, UR4 ;  /* 0x00000654ff047896 */ /* 0x000fe20008000004 */
        /* <DEDUP_REMOVED lines=10> */
[----:B------:R-:W-:Y:S01]  /*63c0*/  PLOP3.LUT P0, PT, PT, PT, UP1, 0x80, 0x8 ;  /* 0x000000000008781c */ /* 0x000fe20003f0f018 */
[----:B------:R-:W-:Y:S11]  /*63d0*/  UP2UR UR63, UPR, URZ, 0x2 ;  /* 0x00000002ff3f7883 */ /* 0x000ff60008000000 */
[----:B------:R-:W-:Y:S01]  /*63e0*/  @!UPT UIADD3 URZ, UPT, UPT, URZ, URZ, URZ ;  /* 0x000000fffffff290 */ /* 0x000fe2000fffe0ff */
[----:B------:R-:W-:Y:S02]  /*63f0*/  @P0 MOV R2, R4 ;  /* 0x0000000400020202 */ /* 0x000fe40000000f00 */
[----:B-1----:R-:W-:Y:S02]  /*6400*/  @P0 LOP3.LUT R0, R5, 0xffff, RZ, 0xc0, !PT ;  /* 0x0000ffff05000812 */ /* 0x002fe400078ec0ff */
[----:B------:R-:W-:Y:S02]  /*6410*/  @P0 R2UR UR6, R2 ;  /* 0x00000000020602ca */ /* 0x000fe400000e0000 */
[----:B------:R-:W-:Y:S01]  /*6420*/  @P0 R2UR UR5, R0 ;  /* 0x00000000000502ca */ /* 0x000fe200000e0000 */
[----:B------:R-:W-:Y:S05]  /*6430*/  IMAD.U32 R0, RZ, RZ, UR53 ;  /* 0x00000035ff007e24 */ /* 0x000fea000f8e00ff */
[----:B------:R-:W-:Y:S05]  /*6440*/  IABS R2, R0 ;  /* 0x0000000000027213 */ /* 0x000fea0000000000 */
[----:B------:R-:W-:Y:S02]  /*6450*/  @UP1 UMOV UR37, UR6 ;  /* 0x0000000600251c82 */ /* 0x000fe40008000000 */
[----:B------:R-:W-:Y:S01]  /*6460*/  @UP1 UMOV UR36, UR5 ;  /* 0x0000000500241c82 */ /* 0x000fe20008000000 */
[----:B------:R-:W-:Y:S05]  /*6470*/  BRA.U !UP0, `(.L_x_76) ;  /* 0x0000000108cc7547 */ /* 0x000fea000b800000 */
[----:B------:R-:W1:Y:S01]  /*6480*/  LDCU UR9, c[0x0][0xc20] ;  /* 0x00018400ff0977ac */ /* 0x000e620008000800 */
[----:B------:R-:W-:Y:S02]  /*6490*/  UIMAD.WIDE.U32 UR4, UR55, UR59, URZ ;  /* 0x0000003b370472a5 */ /* 0x000fe4000f8e00ff */
[----:B------:R-:W-:Y:S02]  /*64a0*/  UIMAD.WIDE.U32 UR6, UR62, UR56, URZ ;  /* 0x000000383e0672a5 */ /* 0x000fe4000f8e00ff */
[----:B------:R-:W-:Y:S02]  /*64b0*/  UIMAD.WIDE.U32 UR10, UR36, UR59, URZ ;  /* 0x0000003b240a72a5 */ /* 0x000fe4000f8e00ff */
[----:B------:R-:W-:Y:S02]  /*64c0*/  UISETP.NE.AND UP0, UPT, UR58, 0x1, UPT ;  /* 0x000000013a00788c */ /* 0x000fe4000bf05270 */
[----:B------:R-:W-:Y:S02]  /*64d0*/  UISETP.NE.AND UP1, UPT, UR48, 0x1, UPT ;  /* 0x000000013000788c */ /* 0x000fe4000bf25270 */
[----:B------:R-:W-:Y:S02]  /*64e0*/  UISETP.NE.AND UP2, UPT, UR39, 0x1, UPT ;  /* 0x000000012700788c */ /* 0x000fe4000bf45270 */
[----:B------:R-:W-:Y:S01]  /*64f0*/  UIMAD.WIDE.U32 UR12, UR37, UR56, URZ ;  /* 0x00000038250c72a5 */ /* 0x000fe2000f8e00ff */
[----:B------:R-:W-:Y:S01]  /*6500*/  UMOV UR4, UR5 ;  /* 0x0000000500047c82 */ /* 0x000fe20008000000 */
[----:B------:R-:W-:Y:S01]  /*6510*/  UMOV UR6, UR11 ;  /* 0x0000000b00067c82 */ /* 0x000fe20008000000 */
[----:B-1----:R-:W-:Y:S03]  /*6520*/  USHF.R.U32.HI UR8, URZ, UR9, UR4 ;  /* 0x00000009ff087299 */ /* 0x002fe60008011604 */
[----:B------:R-:W-:Y:S02]  /*6530*/  UMOV UR4, UR7 ;  /* 0x0000000700047c82 */ /* 0x000fe40008000000 */
[----:B------:R-:W-:Y:S02]  /*6540*/  USHF.R.U32.HI UR5, URZ, UR57, UR4 ;  /* 0x00000039ff057299 */ /* 0x000fe40008011604 */
[----:B------:R-:W-:Y:S02]  /*6550*/  USEL UR4, UR55, UR8, !UP0 ;  /* 0x0000000837047287 */ /* 0x000fe4000c000000 */
[----:B------:R-:W-:Y:S02]  /*6560*/  USHF.R.U32.HI UR8, URZ, UR9, UR6 ;  /* 0x00000009ff087299 */ /* 0x000fe40008011606 */
[----:B------:R-:W-:Y:S02]  /*6570*/  UIMAD.WIDE.U32 UR6, UR4, UR46, URZ ;  /* 0x0000002e040672a5 */ /* 0x000fe4000f8e00ff */
[----:B------:R-:W-:Y:S02]  /*6580*/  USEL UR9, UR62, UR5, !UP1 ;  /* 0x000000053e097287 */ /* 0x000fe4000c800000 */
[----:B------:R-:W-:Y:S02]  /*6590*/  USEL UR8, UR36, UR8, !UP0 ;  /* 0x0000000824087287 */ /* 0x000fe4000c000000 */
[----:B------:R-:W-:Y:S01]  /*65a0*/  UIMAD.WIDE.U32 UR10, UR9, UR46, URZ ;  /* 0x0000002e090a72a5 */ /* 0x000fe2000f8e00ff */
[----:B------:R-:W-:Y:S01]  /*65b0*/  UMOV UR6, UR7 ;  /* 0x0000000700067c82 */ /* 0x000fe20008000000 */
[----:B------:R-:W-:Y:S01]  /*65c0*/  UMOV UR5, UR13 ;  /* 0x0000000d00057c82 */ /* 0x000fe20008000000 */
[----:B------:R-:W-:Y:S02]  /*65d0*/  @UP2 USHF.R.U32.HI UR4, URZ, UR47, UR6 ;  /* 0x0000002fff042299 */ /* 0x000fe40008011606 */
[----:B------:R-:W-:Y:S02]  /*65e0*/  USHF.R.U32.HI UR5, URZ, UR57, UR5 ;  /* 0x00000039ff057299 */ /* 0x000fe40008011605 */
[----:B------:R-:W-:Y:S02]  /*65f0*/  UIMAD UR4, UR39, UR4, URZ ;  /* 0x00000004270472a4 */ /* 0x000fe4000f8e02ff */
[----:B------:R-:W-:Y:S02]  /*6600*/  USEL UR5, UR37, UR5, !UP1 ;  /* 0x0000000525057287 */ /* 0x000fe4000c800000 */
[----:B------:R-:W-:Y:S01]  /*6610*/  UISETP.GE.AND UP0, UPT, UR8, UR4, UPT ;  /* 0x000000040800728c */ /* 0x000fe2000bf06270 */
[----:B------:R-:W-:Y:S01]  /*6620*/  UMOV UR6, UR11 ;  /* 0x0000000b00067c82 */ /* 0x000fe20008000000 */
[----:B------:R-:W-:Y:S02]  /*6630*/  UIMAD.WIDE.U32 UR10, UR8, UR46, URZ ;  /* 0x0000002e080a72a5 */ /* 0x000fe4000f8e00ff */
[----:B------:R-:W-:Y:S04]  /*6640*/  @UP2 USHF.R.U32.HI UR9, URZ, UR47, UR6 ;  /* 0x0000002fff092299 */ /* 0x000fe80008011606 */
[----:B------:R-:W-:Y:S01]  /*6650*/  UIMAD UR6, UR39, UR9, URZ ;  /* 0x00000009270672a4 */ /* 0x000fe2000f8e02ff */
[----:B------:R-:W-:Y:S03]  /*6660*/  UMOV UR4, UR11 ;  /* 0x0000000b00047c82 */ /* 0x000fe60008000000 */
[----:B------:R-:W-:Y:S02]  /*6670*/  UISETP.GE.OR UP0, UPT, UR5, UR6, UP0 ;  /* 0x000000060500728c */ /* 0x000fe40008706670 */
[----:B------:R-:W-:Y:S02]  /*6680*/  USHF.R.U32.HI UR4, URZ, UR47, UR4 ;  /* 0x0000002fff047299 */ /* 0x000fe40008011604 */
[----:B------:R-:W-:Y:S02]  /*6690*/  UIMAD.WIDE.U32 UR6, UR5, UR46, URZ ;  /* 0x0000002e050672a5 */ /* 0x000fe4000f8e00ff */
[----:B------:R-:W-:Y:S02]  /*66a0*/  USEL UR11, UR8, UR4, !UP2 ;  /* 0x00000004080b7287 */ /* 0x000fe4000d000000 */
[----:B------:R-:W-:Y:S02]  /*66b0*/  UIADD3 UR6, UPT, UPT, -UR5, URZ, URZ ;  /* 0x000000ff05067290 */ /* 0x000fe4000fffe1ff */
[----:B------:R-:W-:Y:S02]  /*66c0*/  UIADD3 UR10, UPT, UPT, -UR11, URZ, URZ ;  /* 0x000000ff0b0a7290 */ /* 0x000fe4000fffe1ff */
[----:B------:R-:W-:Y:S02]  /*66d0*/  UIMAD UR6, UR48, UR6, UR37 ;  /* 0x00000006300672a4 */ /* 0x000fe4000f8e0225 */
[----:B------:R-:W-:Y:S01]  /*66e0*/  UIMAD UR10, UR39, UR10, UR8 ;  /* 0x0000000a270a72a4 */ /* 0x000fe2000f8e0208 */
[----:B------:R-:W-:Y:S01]  /*66f0*/  @!UP0 UMOV UR4, UR7 ;  /* 0x0000000700048c82 */ /* 0x000fe20008000000 */
[----:B------:R-:W-:Y:S02]  /*6700*/  UIADD3 UR7, UPT, UPT, -UR8, URZ, URZ ;  /* 0x000000ff08077290 */ /* 0x000fe4000fffe1ff */
[----:B------:R-:W-:Y:S04]  /*6710*/  @!UP0 USHF.R.U32.HI UR4, URZ, UR47, UR4 ;  /* 0x0000002fff048299 */ /* 0x000fe80008011604 */
[----:B------:R-:W-:Y:S04]  /*6720*/  @!UP0 USEL UR4, UR5, UR4, !UP2 ;  /* 0x0000000405048287 */ /* 0x000fe8000d000000 */
[----:B------:R-:W-:Y:S02]  /*6730*/  @!UP0 UIMAD UR9, UR9, UR10, UR4 ;  /* 0x0000000a090982a4 */ /* 0x000fe4000f8e0204 */
[----:B------:R-:W-:Y:S02]  /*6740*/  @!UP0 UIADD3 UR10, UPT, UPT, UR11, -UR4, URZ ;  /* 0x800000040b0a8290 */ /* 0x000fe4000fffe0ff */
[----:B------:R-:W-:Y:S02]  /*6750*/  UIMAD UR4, UR58, UR7, UR36 ;  /* 0x000000073a0472a4 */ /* 0x000fe4000f8e0224 */
[----:B------:R-:W-:Y:S03]  /*6760*/  @!UP0 UIMAD UR8, UR10, UR39, UR5 ;  /* 0x000000270a0882a4 */ /* 0x000fe6000f8e0205 */
[----:B------:R-:W-:Y:S02]  /*6770*/  @!UP0 UMOV UR5, UR9 ;  /* 0x0000000900058c82 */ /* 0x000fe40008000000 */
[----:B------:R-:W-:Y:S02]  /*6780*/  UIMAD UR37, UR5, UR48, UR6 ;  /* 0x00000030052572a4 */ /* 0x000fe4000f8e0206 */
[----:B------:R-:W-:Y:S11]  /*6790*/  UIMAD UR36, UR8, UR58, UR4 ;  /* 0x0000003a082472a4 */ /* 0x000ff6000f8e0204 */
[----:B------:R-:W-:Y:S01]  /*67a0*/  @!UPT UIADD3 URZ, UPT, UPT, URZ, URZ, URZ ;  /* 0x000000fffffff290 */ /* 0x000fe2000fffe0ff */
.L_x_76:
[----:B------:R-:W1:Y:S01]  /*67b0*/  LDCU UR16, c[0x0][0x388] ;  /* 0x00007100ff1077ac */ /* 0x000e620008000800 */
[----:B------:R-:W-:Y:S01]  /*67c0*/  R2UR UR6, R2 ;  /* 0x00000000020672ca */ /* 0x000fe200000e0000 */
[----:B------:R-:W-:Y:S01]  /*67d0*/  IMAD R2, R22, 0x4, R1 ;  /* 0x0000000416027824 */ /* 0x000fe200078e0201 */
[----:B------:R-:W-:Y:S01]  /*67e0*/  IABS R0, R0 ;  /* 0x0000000000007213 */ /* 0x000fe20000000000 */
[----:B------:R-:W2:Y:S01]  /*67f0*/  LDCU UR11, c[0x0][0x38c] ;  /* 0x00007180ff0b77ac */ /* 0x000ea20008000800 */
[----:B------:R-:W-:Y:S01]  /*6800*/  @P0 SHF.R.U32.HI R4, RZ, 0x10, R5 ;  /* 0x00000010ff040819 */ /* 0x000fe20000011605 */
[----:B------:R-:W-:Y:S01]  /*6810*/  BSSY.RECONVERGENT B6, `(.L_x_77) ;  /* 0x0000094000067945 */ /* 0x000fe20003800200 */
[----:B------:R-:W-:Y:S01]  /*6820*/  R2UR UR17, R78 ;  /* 0x000000004e1172ca */ /* 0x000fe200000e0000 */
[----:B------:R-:W-:Y:S01]  /*6830*/  USHF.L.U32 UR42, UR28, 0x6, URZ ;  /* 0x000000061c2a7899 */ /* 0x000fe200080006ff */
[----:B------:R-:W5:Y:S01]  /*6840*/  LDL R2, [R2] ;  /* 0x0000000002027983 */ /* 0x000f620000100800 */
[----:B------:R-:W-:Y:S01]  /*6850*/  IMAD.MOV R0, RZ, RZ, -R0 ;  /* 0x000000ffff007224 */ /* 0x000fe200078e0a00 */
[----:B------:R-:W-:Y:S02]  /*6860*/  @P0 R2UR UR17, R4 ;  /* 0x00000000041102ca */ /* 0x000fe400000e0000 */
[----:B------:R-:W-:Y:S01]  /*6870*/  LOP3.LUT P0, RZ, R74, 0x3f0, RZ, 0xc0, !PT ;  /* 0x000003f04aff7812 */ /* 0x000fe2000780c0ff */
[----:B------:R-:W3:Y:S10]  /*6880*/  I2F.RP R10, UR6 ;  /* 0x00000006000a7d06 */ /* 0x000ef40008209400 */
[----:B------:R-:W-:Y:S01]  /*6890*/  IMAD.U32 R78, RZ, RZ, UR17 ;  /* 0x00000011ff4e7e24 */ /* 0x000fe2000f8e00ff */
[----:B---3--:R-:W3:Y:S01]  /*68a0*/  MUFU.RCP R3, R10 ;  /* 0x0000000a00037308 */ /* 0x008ee20000001000 */
[----:B-1----:R-:W-:Y:S02]  /*68b0*/  IMAD.U32 R8, RZ, RZ, UR16 ;  /* 0x00000010ff087e24 */ /* 0x002fe4000f8e00ff */
[----:B---3--:R-:W-:Y:S07]  /*68c0*/  VIADD R9, R3, 0xffffffe ;  /* 0x0ffffffe03097836 */ /* 0x008fee0000000000 */
[----:B------:R-:W1:Y:S02]  /*68d0*/  F2I.FTZ.U32.TRUNC.NTZ R3, R9 ;  /* 0x0000000900037305 */ /* 0x000e64000021f000 */
[----:B-1----:R-:W-:Y:S02]  /*68e0*/  R2UR UR5, R3 ;  /* 0x00000000030572ca */ /* 0x002fe400000e0000 */
[----:B------:R-:W-:Y:S01]  /*68f0*/  IABS R3, R8 ;  /* 0x0000000800037213 */ /* 0x000fe20000000000 */
[----:B------:R-:W-:Y:S03]  /*6900*/  IMAD.U32 R8, RZ, RZ, UR21 ;  /* 0x00000015ff087e24 */ /* 0x000fe6000f8e00ff */
[----:B------:R-:W-:Y:S02]  /*6910*/  R2UR UR7, R3 ;  /* 0x00000000030772ca */ /* 0x000fe400000e0000 */
[----:B------:R-:W-:Y:S04]  /*6920*/  IABS R8, R8 ;  /* 0x0000000800087213 */ /* 0x000fe80000000000 */
[----:B------:R-:W-:Y:S01]  /*6930*/  R2UR UR9, R8 ;  /* 0x00000000080972ca */ /* 0x000fe200000e0000 */
[----:B------:R-:W-:Y:S04]  /*6940*/  UIADD3 UR4, UPT, UPT, URZ, -UR5, URZ ;  /* 0x80000005ff047290 */ /* 0x000fe8000fffe0ff */
[----:B------:R-:W-:Y:S02]  /*6950*/  UIMAD UR8, UR4, UR6, URZ ;  /* 0x00000006040872a4 */ /* 0x000fe4000f8e02ff */
[----:B------:R-:W1:Y:S01]  /*6960*/  I2F.RP R3, UR7 ;  /* 0x0000000700037d06 */ /* 0x000e620008209400 */
[----:B------:R-:W-:Y:S02]  /*6970*/  UMOV UR4, URZ ;  /* 0x000000ff00047c82 */ /* 0x000fe40008000000 */
[----:B------:R-:W-:Y:S02]  /*6980*/  UIMAD.WIDE.U32 UR4, UR5, UR8, UR4 ;  /* 0x00000008050472a5 */ /* 0x000fe4000f8e0004 */
[----:B------:R-:W-:Y:S05]  /*6990*/  R2UR UR8, R0 ;  /* 0x00000000000872ca */ /* 0x000fea00000e0000 */
[----:B------:R-:W-:Y:S02]  /*69a0*/  UMOV UR4, UR5 ;  /* 0x0000000500047c82 */ /* 0x000fe40008000000 */
[----:B------:R-:W-:Y:S01]  /*69b0*/  UIMAD.WIDE.U32 UR4, UR4, UR9, URZ ;  /* 0x00000009040472a5 */ /* 0x000fe2000f8e00ff */
[----:B-1----:R-:W1:Y:S06]  /*69c0*/  MUFU.RCP R3, R3 ;  /* 0x0000000300037308 */ /* 0x002e6c0000001000 */
[----:B------:R-:W-:Y:S02]  /*69d0*/  UMOV UR43, UR5 ;  /* 0x00000005002b7c82 */ /* 0x000fe40008000000 */
[----:B------:R-:W-:Y:S04]  /*69e0*/  UIMAD UR4, UR43, UR8, UR9 ;  /* 0x000000082b0472a4 */ /* 0x000fe8000f8e0209 */
[----:B------:R-:W-:Y:S01]  /*69f0*/  UISETP.GT.U32.AND UP0, UPT, UR6, UR4, UPT ;  /* 0x000000040600728c */ /* 0x000fe2000bf04070 */
[----:B-1----:R-:W-:Y:S10]  /*6a00*/  VIADD R8, R3, 0xffffffe ;  /* 0x0ffffffe03087836 */ /* 0x002ff40000000000 */
[----:B------:R-:W-:Y:S01]  /*6a10*/  @!UP0 UIADD3 UR4, UPT, UPT, UR4, -UR6, URZ ;  /* 0x8000000604048290 */ /* 0x000fe2000fffe0ff */
[----:B------:R-:W1:Y:S01]  /*6a20*/  F2I.FTZ.U32.TRUNC.NTZ R0, R8 ;  /* 0x0000000800007305 */ /* 0x000e62000021f000 */
[----:B------:R-:W-:Y:S02]  /*6a30*/  @!UP0 UIADD3 UR43, UPT, UPT, UR43, 0x1, URZ ;  /* 0x000000012b2b8890 */ /* 0x000fe4000fffe0ff */
[----:B------:R-:W-:Y:S02]  /*6a40*/  UISETP.GE.U32.AND UP2, UPT, UR4, UR6, UPT ;  /* 0x000000060400728c */ /* 0x000fe4000bf46070 */
[----:B------:R-:W-:Y:S02]  /*6a50*/  ULOP3.LUT UR4, UR21, UR53, URZ, 0x3c, !UPT ;  /* 0x0000003515047292 */ /* 0x000fe4000f8e3cff */
[----:B------:R-:W-:Y:S02]  /*6a60*/  UISETP.NE.AND UP0, UPT, UR53, URZ, UPT ;  /* 0x000000ff3500728c */ /* 0x000fe4000bf05270 */
[----:B------:R-:W-:Y:S05]  /*6a70*/  UISETP.GE.AND UP1, UPT, UR4, URZ, UPT ;  /* 0x000000ff0400728c */ /* 0x000fea000bf26270 */
[----:B------:R-:W-:Y:S01]  /*6a80*/  @UP2 UIADD3 UR43, UPT, UPT, UR43, 0x1, URZ ;  /* 0x000000012b2b2890 */ /* 0x000fe2000fffe0ff */
[----:B-1----:R-:W-:Y:S05]  /*6a90*/  R2UR UR5, R0 ;  /* 0x00000000000572ca */ /* 0x002fea00000e0000 */
[----:B------:R-:W-:Y:S02]  /*6aa0*/  @!UP1 UIADD3 UR43, UPT, UPT, -UR43, URZ, URZ ;  /* 0x000000ff2b2b9290 */ /* 0x000fe4000fffe1ff */
[----:B------:R-:W-:Y:S06]  /*6ab0*/  @!UP0 ULOP3.LUT UR43, URZ, UR53, URZ, 0x33, !UPT ;  /* 0x00000035ff2b8292 */ /* 0x000fec000f8e33ff */
[----:B------:R-:W-:Y:S01]  /*6ac0*/  UIADD3 UR4, UPT, UPT, URZ, -UR5, URZ ;  /* 0x80000005ff047290 */ /* 0x000fe2000fffe0ff */
[----:B------:R-:W-:Y:S03]  /*6ad0*/  IMAD.U32 R0, RZ, RZ, UR43 ;  /* 0x0000002bff007e24 */ /* 0x000fe6000f8e00ff */
[----:B------:R-:W-:Y:S02]  /*6ae0*/  UIMAD UR6, UR4, UR7, URZ ;  /* 0x00000007040672a4 */ /* 0x000fe4000f8e02ff */
[----:B------:R-:W-:Y:S01]  /*6af0*/  IABS R0, R0 ;  /* 0x0000000000007213 */ /* 0x000fe20000000000 */
[----:B------:R-:W-:Y:S02]  /*6b00*/  UMOV UR4, URZ ;  /* 0x000000ff00047c82 */ /* 0x000fe40008000000 */
[----:B------:R-:W-:Y:S01]  /*6b10*/  UIMAD.WIDE.U32 UR4, UR5, UR6, UR4 ;  /* 0x00000006050472a5 */ /* 0x000fe2000f8e0004 */
[----:B------:R-:W-:Y:S01]  /*6b20*/  R2UR UR8, R0 ;  /* 0x00000000000872ca */ /* 0x000fe200000e0000 */
[----:B--2---:R-:W-:Y:S05]  /*6b30*/  IMAD.U32 R0, RZ, RZ, UR11 ;  /* 0x0000000bff007e24 */ /* 0x004fea000f8e00ff */
[----:B------:R-:W-:Y:S01]  /*6b40*/  UMOV UR4, UR5 ;  /* 0x0000000500047c82 */ /* 0x000fe20008000000 */
[----:B------:R-:W-:Y:S04]  /*6b50*/  IABS R9, R0 ;  /* 0x0000000000097213 */ /* 0x000fe80000000000 */
[----:B------:R-:W1:Y:S02]  /*6b60*/  I2F.RP R0, R9 ;  /* 0x0000000900007306 */ /* 0x000e640000209400 */
[----:B------:R-:W-:Y:S07]  /*6b70*/  UIMAD.WIDE.U32 UR4, UR4, UR8, URZ ;  /* 0x00000008040472a5 */ /* 0x000fee000f8e00ff */
[----:B------:R-:W-:Y:S02]  /*6b80*/  UMOV UR44, UR5 ;  /* 0x00000005002c7c82 */ /* 0x000fe40008000000 */
[----:B------:R-:W-:Y:S04]  /*6b90*/  UIADD3 UR4, UPT, UPT, -UR44, URZ, URZ ;  /* 0x000000ff2c047290 */ /* 0x000fe8000fffe1ff */
[----:B------:R-:W-:Y:S01]  /*6ba0*/  UIMAD UR4, UR7, UR4, UR8 ;  /* 0x00000004070472a4 */ /* 0x000fe2000f8e0208 */
[----:B-1----:R-:W1:Y:S03]  /*6bb0*/  MUFU.RCP R0, R0 ;  /* 0x0000000000007308 */ /* 0x002e660000001000 */
[----:B------:R-:W-:Y:S11]  /*6bc0*/  UISETP.GT.U32.AND UP0, UPT, UR7, UR4, UPT ;  /* 0x000000040700728c */ /* 0x000ff6000bf04070 */
[----:B------:R-:W-:Y:S02]  /*6bd0*/  @!UP0 UIADD3 UR4, UPT, UPT, UR4, -UR7, URZ ;  /* 0x8000000704048290 */ /* 0x000fe4000fffe0ff */
[----:B------:R-:W-:Y:S01]  /*6be0*/  @!UP0 UIADD3 UR44, UPT, UPT, UR44, 0x1, URZ ;  /* 0x000000012c2c8890 */ /* 0x000fe2000fffe0ff */
[----:B-1----:R-:W-:Y:S01]  /*6bf0*/  IADD3 R10, PT, PT, R0, 0xffffffe, RZ ;  /* 0x0ffffffe000a7810 */ /* 0x002fe20007ffe0ff */
[----:B------:R-:W-:Y:S02]  /*6c00*/  UISETP.GE.U32.AND UP1, UPT, UR4, UR7, UPT ;  /* 0x000000070400728c */ /* 0x000fe4000bf26070 */
[----:B------:R-:W-:Y:S01]  /*6c10*/  ULOP3.LUT UR4, UR43, UR16, URZ, 0x3c, !UPT ;  /* 0x000000102b047292 */ /* 0x000fe2000f8e3cff */
[----:B------:R-:W1:Y:S03]  /*6c20*/  F2I.FTZ.U32.TRUNC.NTZ R11, R10 ;  /* 0x0000000a000b7305 */ /* 0x000e66000021f000 */
[----:B------:R-:W-:Y:S05]  /*6c30*/  UISETP.GE.AND UP0, UPT, UR4, URZ, UPT ;  /* 0x000000ff0400728c */ /* 0x000fea000bf06270 */
[----:B------:R-:W-:Y:S02]  /*6c40*/  @UP1 UIADD3 UR44, UPT, UPT, UR44, 0x1, URZ ;  /* 0x000000012c2c1890 */ /* 0x000fe4000fffe0ff */
[----:B------:R-:W-:Y:S04]  /*6c50*/  UISETP.NE.AND UP1, UPT, UR16, URZ, UPT ;  /* 0x000000ff1000728c */ /* 0x000fe8000bf25270 */
[----:B------:R-:W-:Y:S01]  /*6c60*/  @!UP0 UIADD3 UR44, UPT, UPT, -UR44, URZ, URZ ;  /* 0x000000ff2c2c8290 */ /* 0x000fe2000fffe1ff */
[--C-:B-1----:R-:W-:Y:S02]  /*6c70*/  IMAD.MOV R8, RZ, RZ, -R11.reuse ;  /* 0x000000ffff087224 */ /* 0x102fe400078e0a0b */
[----:B------:R-:W-:Y:S02]  /*6c80*/  IMAD.MOV.U32 R10, RZ, RZ, RZ ;  /* 0x000000ffff0a7224 */ /* 0x000fe400078e00ff */
[----:B------:R-:W-:Y:S02]  /*6c90*/  IMAD R3, R8, R9, RZ ;  /* 0x0000000908037224 */ /* 0x000fe400078e02ff */
[----:B------:R-:W-:Y:S02]  /*6ca0*/  @!UP1 ULOP3.LUT UR44, URZ, UR16, URZ, 0x33, !UPT ;  /* 0x00000010ff2c9292 */ /* 0x000fe4000f8e33ff */
[----:B------:R-:W-:Y:S01]  /*6cb0*/  UISETP.NE.AND UP1, UPT, UR38, 0x1, UPT ;  /* 0x000000012600788c */ /* 0x000fe2000bf25270 */
[----:B------:R-:W-:Y:S04]  /*6cc0*/  IMAD.HI.U32 R11, R11, R3, R10 ;  /* 0x000000030b0b7227 */ /* 0x000fe800078e000a */
[----:B------:R-:W-:Y:S05]  /*6cd0*/  IMAD.U32 R0, RZ, RZ, UR44 ;  /* 0x0000002cff007e24 */ /* 0x000fea000f8e00ff */
[----:B------:R-:W-:Y:S01]  /*6ce0*/  IABS R0, R0 ;  /* 0x0000000000007213 */ /* 0x000fe20000000000 */
[----:B------:R-:W1:Y:S04]  /*6cf0*/  @!UP1 LDCU.128 UR12, c[0x0][0xc10] ;  /* 0x00018200ff0c97ac */ /* 0x000e680008000c00 */
[----:B------:R-:W-:Y:S01]  /*6d00*/  IMAD.HI.U32 R11, R11, R0, RZ ;  /* 0x000000000b0b7227 */ /* 0x000fe200078e00ff */
[----:B------:R-:W2:Y:S03]  /*6d10*/  @!UP1 LDCU UR10, c[0x0][0xc20] ;  /* 0x00018400ff0a97ac */ /* 0x000ea60008000800 */
[----:B------:R-:W-:Y:S01]  /*6d20*/  IMAD.MOV R3, RZ, RZ, -R11 ;  /* 0x000000ffff037224 */ /* 0x000fe200078e0a0b */
[----:B------:R-:W3:Y:S03]  /*6d30*/  @!UP1 LDCU UR5, c[0x0][0xc0c] ;  /* 0x00018180ff0597ac */ /* 0x000ee60008000800 */
[C---:B------:R-:W-:Y:S01]  /*6d40*/  IMAD R0, R9.reuse, R3, R0 ;  /* 0x0000000309007224 */ /* 0x040fe200078e0200 */
[----:B-1----:R-:W-:Y:S04]  /*6d50*/  UIMAD.WIDE.U32 UR6, UR36, UR15, URZ ;  /* 0x0000000f240672a5 */ /* 0x002fe8000f8e00ff */
[----:B------:R-:W-:Y:S01]  /*6d60*/  ISETP.GT.U32.AND P1, PT, R9, R0, PT ;  /* 0x000000000900720c */ /* 0x000fe20003f24070 */
[----:B------:R-:W-:Y:S02]  /*6d70*/  UIMAD.WIDE.U32 UR8, UR37, UR12, URZ ;  /* 0x0000000c250872a5 */ /* 0x000fe4000f8e00ff */
[----:B------:R-:W-:Y:S02]  /*6d80*/  @!UP1 UISETP.NE.AND UP0, UPT, UR14, 0x1, UPT ;  /* 0x000000010e00988c */ /* 0x000fe4000bf05270 */
[----:B------:R-:W-:Y:S01]  /*6d90*/  ULOP3.LUT UR8, UR44, UR11, URZ, 0x3c, !UPT ;  /* 0x0000000b2c087292 */ /* 0x000fe2000f8e3cff */
[----:B------:R-:W-:Y:S02]  /*6da0*/  @!UP1 UMOV UR6, UR7 ;  /* 0x0000000700069c82 */ /* 0x000fe40008000000 */
[----:B------:R-:W-:Y:S01]  /*6db0*/  @!UP1 UMOV UR4, UR9 ;  /* 0x0000000900049c82 */ /* 0x000fe20008000000 */
[----:B--2---:R-:W-:Y:S02]  /*6dc0*/  @!UP1 USHF.R.U32.HI UR6, URZ, UR10, UR6 ;  /* 0x0000000aff069299 */ /* 0x004fe40008011606 */
[----:B---3--:R-:W-:Y:S02]  /*6dd0*/  @!UP1 UISETP.NE.AND UP2, UPT, UR5, 0x1, UPT ;  /* 0x000000010500988c */ /* 0x008fe4000bf45270 */
[----:B------:R-:W-:Y:S01]  /*6de0*/  @!UP1 USHF.R.U32.HI UR4, URZ, UR13, UR4 ;  /* 0x0000000dff049299 */ /* 0x000fe20008011604 */
[-C--:B------:R-:W-:Y:S01]  /*6df0*/  @!P1 IADD3 R0, PT, PT, R0, -R9.reuse, RZ ;  /* 0x8000000900009210 */ /* 0x080fe20007ffe0ff */
[----:B------:R-:W-:Y:S01]  /*6e00*/  @!UP1 USEL UR6, UR36, UR6, !UP0 ;  /* 0x0000000624069287 */ /* 0x000fe2000c000000 */
[----:B------:R-:W-:Y:S01]  /*6e10*/  @!P1 VIADD R11, R11, 0x1 ;  /* 0x000000010b0b9836 */ /* 0x000fe20000000000 */
[----:B------:R-:W-:Y:S01]  /*6e20*/  @!UP1 USEL UR7, UR37, UR4, !UP2 ;  /* 0x0000000425079287 */ /* 0x000fe2000d000000 */
[----:B------:R-:W-:Y:S01]  /*6e30*/  ISETP.GE.U32.AND P2, PT, R0, R9, PT ;  /* 0x000000090000720c */ /* 0x000fe20003f46070 */
[----:B------:R-:W-:Y:S02]  /*6e40*/  UISETP.GE.AND UP0, UPT, UR8, URZ, UPT ;  /* 0x000000ff0800728c */ /* 0x000fe4000bf06270 */
[----:B------:R-:W-:Y:S02]  /*6e50*/  UISETP.NE.AND UP2, UPT, UR11, URZ, UPT ;  /* 0x000000ff0b00728c */ /* 0x000fe4000bf45270 */
[----:B------:R-:W-:Y:S02]  /*6e60*/  @!UP1 UIADD3 UR4, UPT, UPT, -UR7, UR6, URZ ;  /* 0x0000000607049290 */ /* 0x000fe4000fffe1ff */
[----:B------:R-:W-:Y:S02]  /*6e70*/  @!UP1 UIADD3 UR6, UPT, UPT, UR7, -UR6, URZ ;  /* 0x8000000607069290 */ /* 0x000fe4000fffe0ff */
[----:B------:R-:W-:Y:S02]  /*6e80*/  UIADD3 UR7, UPT, UPT, -UR43, URZ, URZ ;  /* 0x000000ff2b077290 */ /* 0x000fe4000fffe1ff */
[----:B------:R-:W-:Y:S02]  /*6e90*/  @!UP1 UIMAD UR37, UR4, UR5, UR37 ;  /* 0x00000005042592a4 */ /* 0x000fe4000f8e0225 */
[----:B------:R-:W-:Y:S01]  /*6ea0*/  UIMAD UR4, UR53, UR7, UR21 ;  /* 0x00000007350472a4 */ /* 0x000fe2000f8e0215 */
[----:B------:R-:W-:Y:S01]  /*6eb0*/  @P2 VIADD R11, R11, 0x1 ;  /* 0x000000010b0b2836 */ /* 0x000fe20000000000 */
[----:B------:R-:W-:Y:S02]  /*6ec0*/  @!UP1 UIMAD UR36, UR6, UR14, UR36 ;  /* 0x0000000e062492a4 */ /* 0x000fe4000f8e0224 */
[----:B------:R-:W-:Y:S02]  /*6ed0*/  USHF.L.U32 UR52, UR4, 0x7, URZ ;  /* 0x0000000704347899 */ /* 0x000fe400080006ff */
[----:B------:R-:W-:Y:S01]  /*6ee0*/  UIADD3 UR4, UPT, UPT, -UR44, URZ, URZ ;  /* 0x000000ff2c047290 */ /* 0x000fe2000fffe1ff */
[----:B------:R-:W-:Y:S03]  /*6ef0*/  R2UR UR45, R11 ;  /* 0x000000000b2d72ca */ /* 0x000fe600000e0000 */
[----:B------:R-:W-:Y:S10]  /*6f00*/  UIMAD UR43, UR16, UR4, UR43 ;  /* 0x00000004102b72a4 */ /* 0x000ff4000f8e022b */
[----:B------:R-:W-:Y:S02]  /*6f10*/  @!UP0 UIADD3 UR45, UPT, UPT, -UR45, URZ, URZ ;  /* 0x000000ff2d2d8290 */ /* 0x000fe4000fffe1ff */
[----:B------:R-:W-:Y:S04]  /*6f20*/  @!UP2 ULOP3.LUT UR45, URZ, UR11, URZ, 0x33, !UPT ;  /* 0x0000000bff2da292 */ /* 0x000fe8000f8e33ff */
[----:B------:R-:W-:Y:S04]  /*6f30*/  UIADD3 UR5, UPT, UPT, -UR45, URZ, URZ ;  /* 0x000000ff2d057290 */ /* 0x000fe8000fffe1ff */
[----:B------:R-:W-:Y:S01]  /*6f40*/  UIMAD UR44, UR11, UR5, UR44 ;  /* 0x000000050b2c72a4 */ /* 0x000fe2000f8e022c */
[----:B------:R-:W-:Y:S11]  /*6f50*/  @!P0 BRA `(.L_x_78) ;  /* 0x00000000007c8947 */ /* 0x000ff60003800000 */
[----:B------:R-:W1:Y:S01]  /*6f60*/  LDCU.64 UR8, c[0x4][0x80] ;  /* 0x01001000ff0877ac */ /* 0x000e620008000a00 */
[----:B------:R-:W-:Y:S01]  /*6f70*/  MOV R16, 0x0 ;  /* 0x0000000000107802 */ /* 0x000fe20000000f00 */
[----:B------:R-:W-:Y:S02]  /*6f80*/  HFMA2 R12, -RZ, RZ, 0, 5.9604644775390625e-08 ;  /* 0x00000001ff0c7431 */ /* 0x000fe400000001ff */
[----:B------:R-:W-:Y:S01]  /*6f90*/  IMAD.MOV.U32 R8, RZ, RZ, 0x70 ;  /* 0x00000070ff087424 */ /* 0x000fe200078e00ff */
[----:B------:R2:W3:Y:S01]  /*6fa0*/  LDC.64 R14, c[0x4][R16] ;  /* 0x01000000100e7b82 */ /* 0x0004e20000000a00 */
[----:B------:R-:W4:Y:S01]  /*6fb0*/  LDCU.64 UR6, c[0x4][0x88] ;  /* 0x01001100ff0677ac */ /* 0x000f220008000a00 */
[----:B------:R-:W-:Y:S01]  /*6fc0*/  IMAD.MOV.U32 R13, RZ, RZ, RZ ;  /* 0x000000ffff0d7224 */ /* 0x000fe200078e00ff */
[----:B------:R-:W2:Y:S01]  /*6fd0*/  LDCU.64 UR4, c[0x4][0x8] ;  /* 0x01000100ff0477ac */ /* 0x000ea20008000a00 */
[----:B-1----:R-:W-:Y:S01]  /*6fe0*/  MOV R5, UR9 ;  /* 0x0000000900057c02 */ /* 0x002fe20008000f00 */
[----:B------:R-:W-:Y:S01]  /*6ff0*/  IMAD.U32 R4, RZ, RZ, UR8 ;  /* 0x00000008ff047e24 */ /* 0x000fe2000f8e00ff */
[----:B----4-:R-:W-:Y:S01]  /*7000*/  MOV R7, UR7 ;  /* 0x0000000700077c02 */ /* 0x010fe20008000f00 */
[----:B------:R-:W-:Y:S01]  /*7010*/  IMAD.U32 R6, RZ, RZ, UR6 ;  /* 0x00000006ff067e24 */ /* 0x000fe2000f8e00ff */
[----:B--2---:R-:W-:Y:S01]  /*7020*/  MOV R11, UR5 ;  /* 0x00000005000b7c02 */ /* 0x004fe20008000f00 */
[----:B------:R-:W-:Y:S02]  /*7030*/  IMAD.U32 R10, RZ, RZ, UR4 ;  /* 0x00000004ff0a7e24 */ /* 0x000fe4000f8e00ff */
[----:B------:R-:W-:Y:S07]  /*7040*/  LEPC R20, `(.L_x_79) ;  /* 0x000000001014794e */ /* 0x000fee0000000000 */
[----:B---3-5:R-:W-:Y:S05]  /*7050*/  CALL.ABS.NOINC R14 ;  /* 0x000000000e007343 */ /* 0x028fea0003c00000 */
.L_x_79:
[----:B------:R-:W1:Y:S01]  /*7060*/  LDCU.64 UR8, c[0x4][0x80] ;  /* 0x01001000ff0877ac */ /* 0x000e620008000a00 */
[----:B------:R-:W2:Y:S01]  /*7070*/  LDC.64 R16, c[0x4][R16] ;  /* 0x0100000010107b82 */ /* 0x000ea20000000a00 */
[----:B------:R-:W-:Y:S02]  /*7080*/  HFMA2 R12, -RZ, RZ, 0, 5.9604644775390625e-08 ;  /* 0x00000001ff0c7431 */ /* 0x000fe400000001ff */
[----:B------:R-:W-:Y:S02]  /*7090*/  IMAD.MOV.U32 R8, RZ, RZ, 0x70 ;  /* 0x00000070ff087424 */ /* 0x000fe400078e00ff */
[----:B------:R-:W-:Y:S01]  /*70a0*/  IMAD.MOV.U32 R13, RZ, RZ, RZ ;  /* 0x000000ffff0d7224 */ /* 0x000fe200078e00ff */
[----:B------:R-:W3:Y:S01]  /*70b0*/  LDCU.64 UR6, c[0x4][0x88] ;  /* 0x01001100ff0677ac */ /* 0x000ee20008000a00 */
[----:B------:R-:W4:Y:S01]  /*70c0*/  LDCU.64 UR4, c[0x4][0x8] ;  /* 0x01000100ff0477ac */ /* 0x000f220008000a00 */
[----:B-1----:R-:W-:Y:S02]  /*70d0*/  MOV R4, UR8 ;  /* 0x0000000800047c02 */ /* 0x002fe40008000f00 */
[----:B------:R-:W-:Y:S02]  /*70e0*/  MOV R5, UR9 ;  /* 0x0000000900057c02 */ /* 0x000fe40008000f00 */
[----:B---3--:R-:W-:Y:S01]  /*70f0*/  MOV R7, UR7 ;  /* 0x0000000700077c02 */ /* 0x008fe20008000f00 */
[----:B------:R-:W-:Y:S01]  /*7100*/  IMAD.U32 R6, RZ, RZ, UR6 ;  /* 0x00000006ff067e24 */ /* 0x000fe2000f8e00ff */
[----:B----4-:R-:W-:Y:S01]  /*7110*/  MOV R11, UR5 ;  /* 0x00000005000b7c02 */ /* 0x010fe20008000f00 */
[----:B------:R-:W-:Y:S02]  /*7120*/  IMAD.U32 R10, RZ, RZ, UR4 ;  /* 0x00000004ff0a7e24 */ /* 0x000fe4000f8e00ff */
[----:B------:R-:W-:Y:S07]  /*7130*/  LEPC R20, `(.L_x_78) ;  /* 0x000000001014794e */ /* 0x000fee0000000000 */
[----:B--2---:R-:W-:Y:S05]  /*7140*/  CALL.ABS.NOINC R16 ;  /* 0x0000000010007343 */ /* 0x004fea0003c00000 */
.L_x_78:
[----:B------:R-:W-:Y:S05]  /*7150*/  BSYNC.RECONVERGENT B6 ;  /* 0x0000000000067941 */ /* 0x000fea0003800200 */
.L_x_77:
[----:B------:R-:W-:Y:S02]  /*7160*/  R2UR UR6, R73 ;  /* 0x00000000490672ca */ /* 0x000fe400000e0000 */
[----:B------:R-:W-:Y:S02]  /*7170*/  R2UR UR5, R72 ;  /* 0x00000000480572ca */ /* 0x000fe400000e0000 */
[----:B------:R-:W-:Y:S02]  /*7180*/  R2UR UR4, R71 ;  /* 0x00000000470472ca */ /* 0x000fe400000e0000 */
[----:B------:R-:W-:Y:S02]  /*7190*/  ISETP.NE.U32.AND P4, PT, R60, RZ, PT ;  /* 0x000000ff3c00720c */ /* 0x000fe40003f85070 */
[----:B------:R-:W-:Y:S02]  /*71a0*/  ISETP.NE.U32.AND P2, PT, RZ, UR60, PT ;  /* 0x0000003cff007c0c */ /* 0x000fe4000bf45070 */
[----:B------:R-:W-:Y:S02]  /*71b0*/  ISETP.NE.AND.EX P4, PT, R61, RZ, PT, P4 ;  /* 0x000000ff3d00720c */ /* 0x000fe40003f85340 */
[----:B------:R-:W-:Y:S01]  /*71c0*/  ISETP.NE.AND.EX P2, PT, RZ, UR61, PT, P2 ;  /* 0x0000003dff007c0c */ /* 0x000fe2000bf45320 */
[----:B------:R-:W-:Y:S02]  /*71d0*/  UISETP.NE.AND UP2, UPT, UR6, URZ, UPT ;  /* 0x000000ff0600728c */ /* 0x000fe4000bf45270 */
[----:B------:R-:W-:Y:S04]  /*71e0*/  UISETP.NE.U32.AND UP0, UPT, UR5, URZ, UPT ;  /* 0x000000ff0500728c */ /* 0x000fe8000bf05070 */
[----:B------:R-:W-:Y:S01]  /*71f0*/  UISETP.NE.AND.EX UP1, UPT, UR4, URZ, UPT, UP0 ;  /* 0x000000ff0400728c */ /* 0x000fe2000bf25300 */
[----:B------:R-:W-:Y:S01]  /*7200*/  PLOP3.LUT P1, PT, PT, PT, UP2, 0x80, 0x8 ;  /* 0x000000000008781c */ /* 0x000fe20003f2f028 */
[----:B------:R-:W-:Y:S03]  /*7210*/  UPLOP3.LUT UP0, UPT, UPT, UPT, UPT, 0x40, 0x4 ;  /* 0x000000000004789c */ /* 0x000fe60003f0e870 */
[----:B------:R-:W-:Y:S06]  /*7220*/  @UP2 UPLOP3.LUT UP0, UPT, UPT, UPT, UP1, 0x80, 0x8 ;  /* 0x000000000008289c */ /* 0x000fec0003f0f010 */
[----:B------:R-:W-:Y:S01]  /*7230*/  PLOP3.LUT P0, PT, PT, PT, UP0, 0x80, 0x8 ;  /* 0x000000000008781c */ /* 0x000fe20003f0f008 */
[----:B------:R-:W-:Y:S01]  /*7240*/  @!UPT UIADD3 URZ, UPT, UPT, URZ, URZ, URZ ;  /* 0x000000fffffff290 */ /* 0x000fe2000fffe0ff */
[----:B------:R-:W-:Y:S11]  /*7250*/  BRA.U !UP1, `(.L_x_80) ;  /* 0x0000000109407547 */ /* 0x000ff6000b800000 */
[----:B------:R-:W-:Y:S01]  /*7260*/  UISETP.NE.U32.AND UP0, UPT, UR60, URZ, UPT ;  /* 0x000000ff3c00728c */ /* 0x000fe2000bf05070 */
[----:B------:R-:W-:Y:S01]  /*7270*/  R2UR UR6, R72 ;  /* 0x00000000480672ca */ /* 0x000fe200000e0000 */
[----:B------:R-:W1:Y:S01]  /*7280*/  LDCU.64 UR8, c[0x0][0x358] ;  /* 0x00006b00ff0877ac */ /* 0x000e620008000a00 */
[----:B------:R-:W-:Y:S02]  /*7290*/  HFMA2 R69, -RZ, RZ, 0, 5.9604644775390625e-08 ;  /* 0x00000001ff457431 */ /* 0x000fe400000001ff */
[----:B------:R-:W-:Y:S01]  /*72a0*/  IMAD.MOV.U32 R0, RZ, RZ, 0x1 ;  /* 0x00000001ff007424 */ /* 0x000fe200078e00ff */
[----:B------:R-:W-:Y:S06]  /*72b0*/  UISETP.NE.AND.EX UP0, UPT, UR61, URZ, UPT, UP0 ;  /* 0x000000ff3d00728c */ /* 0x000fec000bf05300 */
[----:B------:R-:W-:Y:S05]  /*72c0*/  PLOP3.LUT P3, PT, PT, PT, UP0, 0x80, 0x8 ;  /* 0x000000000008781c */ /* 0x000fea0003f6f008 */
[----:B------:R-:W2:Y:S01]  /*72d0*/  @UP0 LDCU.64 UR4, c[0x0][0x988] ;  /* 0x00013100ff0407ac */ /* 0x000ea20008000a00 */
[----:B------:R-:W-:Y:S07]  /*72e0*/  @UP0 UIMAD UR6, UR50, UR6, URZ ;  /* 0x00000006320602a4 */ /* 0x000fee000f8e02ff */
[----:B------:R-:W-:Y:S01]  /*72f0*/  @!P3 PRMT R69, R0, 0x7610, R69 ;  /* 0x000076100045b816 */ /* 0x000fe20000000045 */
[----:B--2---:R-:W-:Y:S06]  /*7300*/  @UP0 UIMAD.WIDE UR4, UR6, 0x4, UR4 ;  /* 0x00000004060408a5 */ /* 0x004fec000f8e0204 */
[----:B------:R-:W-:Y:S02]  /*7310*/  IMAD.U32 R4, RZ, RZ, UR4 ;  /* 0x00000004ff047e24 */ /* 0x000fe4000f8e00ff */
[----:B------:R-:W-:Y:S03]  /*7320*/  IMAD.U32 R5, RZ, RZ, UR5 ;  /* 0x00000005ff057e24 */ /* 0x000fe6000f8e00ff */
[----:B------:R-:W2:Y:S02]  /*7330*/  @!UP0 LDCU UR4, c[0x0][0x980] ;  /* 0x00013000ff0487ac */ /* 0x000ea40008000800 */
[----:B-1---5:R1:W5:Y:S02]  /*7340*/  @P3 LDG.E R27, desc[UR8][R4.64] ;  /* 0x00000008041b3981 */ /* 0x022364000c1e1900 */
[----:B-12---:R-:W-:Y:S02]  /*7350*/  @!P3 MOV R27, UR4 ;  /* 0x00000004001bbc02 */ /* 0x006fe40008000f00 */
.L_x_80:
[----:B------:R-:W-:Y:S05]  /*7360*/  @!P4 BRA `(.L_x_81) ;  /* 0x000000000024c947 */ /* 0x000fea0003800000 */
[----:B------:R-:W-:Y:S01]  /*7370*/  ISETP.NE.U32.AND P3, PT, R42, RZ, PT ;  /* 0x000000ff2a00720c */ /* 0x000fe20003f65070 */
[----:B------:R-:W1:Y:S03]  /*7380*/  LDCU.64 UR4, c[0x0][0x358] ;  /* 0x00006b00ff0477ac */ /* 0x000e660008000a00 */
[----:B------:R-:W-:Y:S11]  /*7390*/  ISETP.NE.AND.EX P3, PT, R43, RZ, PT, P3 ;  /* 0x000000ff2b00720c */ /* 0x000ff60003f65330 */
[----:B------:R-:W-:Y:S02]  /*73a0*/  @!UPT UIADD3 URZ, UPT, UPT, URZ, URZ, URZ ;  /* 0x000000fffffff290 */ /* 0x000fe4000fffe0ff */
[----:B------:R-:W2:Y:S01]  /*73b0*/  @P3 LDC.64 R4, c[0x0][0x9a8] ;  /* 0x00026a00ff043b82 */ /* 0x000ea20000000a00 */
[----:B------:R-:W-:Y:S04]  /*73c0*/  @P3 IMAD R0, R60, UR50, RZ ;  /* 0x000000323c003c24 */ /* 0x000fe8000f8e02ff */
[----:B--2---:R-:W-:Y:S05]  /*73d0*/  @P3 IMAD.WIDE R4, R0, 0x4, R4 ;  /* 0x0000000400043825 */ /* 0x004fea00078e0204 */
[----:B-1---5:R1:W5:Y:S02]  /*73e0*/  @P3 LDG.E R24, desc[UR4][R4.64] ;  /* 0x0000000404183981 */ /* 0x022364000c1e1900 */
[----:B-1----:R-:W2:Y:S02]  /*73f0*/  @!P3 LDC R24, c[0x0][0x9a0] ;  /* 0x00026800ff18bb82 */ /* 0x002ea40000000800 */
.L_x_81:
[----:B-----5:R-:W-:Y:S01]  /*7400*/  FSETP.NEU.AND P3, PT, R27, RZ, PT ;  /* 0x000000ff1b00720b */ /* 0x020fe20003f6d000 */
[----:B------:R-:W-:Y:S01]  /*7410*/  IMAD.SHL.U32 R86, R67, 0x4, RZ ;  /* 0x0000000443567824 */ /* 0x000fe200078e00ff */
[----:B------:R-:W-:Y:S01]  /*7420*/  SEL R4, RZ, 0xffffffff, P2 ;  /* 0xffffffffff047807 */ /* 0x000fe20001000000 */
[----:B------:R-:W-:Y:S01]  /*7430*/  BSSY B1, `(.L_x_82) ;  /* 0x000003d000017945 */ /* 0x000fe20003800000 */
[----:B------:R-:W-:Y:S01]  /*7440*/  @P1 LOP3.LUT P2, RZ, R69, 0xff, RZ, 0xc0, !PT ;  /* 0x000000ff45ff1812 */ /* 0x000fe2000784c0ff */
[----:B------:R-:W-:Y:S01]  /*7450*/  VIADD R82, R86, UR49 ;  /* 0x0000003156527c36 */ /* 0x000fe20008000000 */
[----:B------:R-:W-:Y:S01]  /*7460*/  @P1 SEL R3, RZ, 0xffffffff, P3 ;  /* 0xffffffffff031807 */ /* 0x000fe20001800000 */
[----:B------:R-:W-:Y:S01]  /*7470*/  IMAD.MOV.U32 R87, RZ, RZ, 0x1 ;  /* 0x00000001ff577424 */ /* 0x000fe200078e00ff */
[----:B------:R-:W-:Y:S01]  /*7480*/  LOP3.LUT R66, R66, 0x1, RZ, 0x3c, !PT ;  /* 0x0000000142427812 */ /* 0x000fe200078e3cff */
[----:B------:R-:W-:Y:S01]  /*7490*/  IMAD.IADD R25, R23, 0x1, R2 ;  /* 0x0000000117197824 */ /* 0x000fe200078e0202 */
[----:B------:R-:W-:Y:S01]  /*74a0*/  @P0 SEL R3, R4, R3, !P2 ;  /* 0x0000000304030207 */ /* 0x000fe20005000000 */
[----:B------:R-:W-:Y:S01]  /*74b0*/  IMAD.MOV.U32 R85, RZ, RZ, RZ ;  /* 0x000000ffff557224 */ /* 0x000fe200078e00ff */
[----:B------:R-:W-:Y:S02]  /*74c0*/  LEA R83, R22, UR49, 0x3 ;  /* 0x0000003116537c11 */ /* 0x000fe4000f8e18ff */
[----:B------:R-:W-:Y:S02]  /*74d0*/  CS2R R46, SRZ ;  /* 0x00000000002e7805 */ /* 0x000fe4000001ff00 */
[----:B------:R-:W-:Y:S02]  /*74e0*/  @P1 LOP3.LUT R3, R3, 0x1, RZ, 0xc0, !PT ;  /* 0x0000000103031812 */ /* 0x000fe400078ec0ff */
[----:B------:R-:W-:Y:S02]  /*74f0*/  CS2R R44, SRZ ;  /* 0x00000000002c7805 */ /* 0x000fe4000001ff00 */
[----:B------:R-:W-:Y:S02]  /*7500*/  SHF.L.U32 R0, R65, 0x1f, RZ ;  /* 0x0000001f41007819 */ /* 0x000fe400000006ff */
[----:B------:R-:W-:Y:S02]  /*7510*/  CS2R R50, SRZ ;  /* 0x0000000000327805 */ /* 0x000fe4000001ff00 */
[----:B------:R-:W-:Y:S02]  /*7520*/  ISETP.NE.U32.OR P6, PT, R3, 0x1, !P1 ;  /* 0x000000010300780c */ /* 0x000fe40004fc5470 */
[----:B------:R-:W-:Y:S02]  /*7530*/  CS2R R48, SRZ ;  /* 0x0000000000307805 */ /* 0x000fe4000001ff00 */
[----:B------:R-:W-:Y:S02]  /*7540*/  PLOP3.LUT P2, PT, PT, PT, UP1, 0x80, 0x8 ;  /* 0x000000000008781c */ /* 0x000fe40003f4f018 */
[----:B------:R-:W-:Y:S02]  /*7550*/  CS2R R54, SRZ ;  /* 0x0000000000367805 */ /* 0x000fe4000001ff00 */
[----:B------:R-:W-:Y:S02]  /*7560*/  LOP3.LUT P4, R77, R69, 0xff, RZ, 0xc0, !PT ;  /* 0x000000ff454d7812 */ /* 0x000fe4000788c0ff */
[----:B------:R-:W-:Y:S02]  /*7570*/  CS2R R52, SRZ ;  /* 0x0000000000347805 */ /* 0x000fe4000001ff00 */
[----:B------:R-:W-:Y:S02]  /*7580*/  SEL R3, RZ, 0xffffffff, P3 ;  /* 0xffffffffff037807 */ /* 0x000fe40001800000 */
[----:B------:R-:W-:Y:S02]  /*7590*/  CS2R R58, SRZ ;  /* 0x00000000003a7805 */ /* 0x000fe4000001ff00 */
[----:B------:R-:W-:Y:S02]  /*75a0*/  P2R R79, PR, RZ, 0x40 ;  /* 0x00000040ff4f7803 */ /* 0x000fe40000000000 */
[----:B------:R-:W-:Y:S01]  /*75b0*/  CS2R R56, SRZ ;  /* 0x0000000000387805 */ /* 0x000fe2000001ff00 */
[----:B------:R-:W-:Y:S02]  /*75c0*/  VIADD R35, R82, 0x400 ;  /* 0x0000040052237836 */ /* 0x000fe40000000000 */
[----:B------:R-:W-:Y:S01]  /*75d0*/  IMAD.IADD R80, R75, 0x1, R82 ;  /* 0x000000014b507824 */ /* 0x000fe200078e0252 */
[----:B------:R-:W-:Y:S02]  /*75e0*/  @P6 SHF.L.U32 R5, R66, 0x1f, RZ ;  /* 0x0000001f42056819 */ /* 0x000fe400000006ff */
[----:B------:R-:W-:Y:S02]  /*75f0*/  @P2 SEL R3, R4, R3, !P4 ;  /* 0x0000000304032207 */ /* 0x000fe40006000000 */
[----:B------:R-:W1:Y:S02]  /*7600*/  @P6 SYNCS.PHASECHK.TRANS64.TRYWAIT P1, [UR49+0x40], R5 ;  /* 0x00004005ff0065a7 */ /* 0x000e640008021131 */
[----:B------:R-:W-:Y:S04]  /*7610*/  LOP3.LUT R3, R3, 0x1, RZ, 0xc0, !PT ;  /* 0x0000000103037812 */ /* 0x000fe800078ec0ff */
[----:B------:R-:W-:Y:S04]  /*7620*/  ISETP.NE.U32.AND P5, PT, R3, 0x1, PT ;  /* 0x000000010300780c */ /* 0x000fe80003fa5070 */
[----:B------:R-:W-:Y:S01]  /*7630*/  P2R R88, PR, RZ, 0x20 ;  /* 0x00000020ff587803 */ /* 0x000fe20000000000 */
[----:B------:R3:W4:Y:S01]  /*7640*/  SYNCS.PHASECHK.TRANS64.TRYWAIT P0, [R83+URZ+0xa0], R0 ;  /* 0x0000a000530075a7 */ /* 0x00072200080011ff */
[----:B-1----:R-:W-:Y:S01]  /*7650*/  @P6 SEL R87, RZ, 0x1, !P1 ;  /* 0x00000001ff576807 */ /* 0x002fe20004800000 */
[----:B---3--:R-:W-:Y:S06]  /*7660*/  @!P6 BRA `(.L_x_83) ;  /* 0x000000000064e947 */ /* 0x008fec0003800000 */
[----:B------:R-:W-:Y:S01]  /*7670*/  @P5 IMAD R6, R76, 0x4, R35 ;  /* 0x000000044c065824 */ /* 0x000fe200078e0223 */
[----:B------:R-:W-:Y:S01]  /*7680*/  ISETP.NE.AND P1, PT, R87, RZ, PT ;  /* 0x000000ff5700720c */ /* 0x000fe20003f25270 */
[----:B------:R-:W-:Y:S01]  /*7690*/  IMAD.MOV.U32 R46, RZ, RZ, RZ ;  /* 0x000000ffff2e7224 */ /* 0x000fe200078e00ff */
[----:B------:R-:W-:Y:S01]  /*76a0*/  BSSY B0, `(.L_x_84) ;  /* 0x000000d000007945 */ /* 0x000fe20003800000 */
[----:B------:R-:W-:Y:S01]  /*76b0*/  @P5 IMAD.IADD R4, R75, 0x1, R6 ;  /* 0x000000014b045824 */ /* 0x000fe200078e0206 */
[----:B------:R-:W-:Y:S02]  /*76c0*/  CS2R R50, SRZ ;  /* 0x0000000000327805 */ /* 0x000fe4000001ff00 */
[----:B------:R-:W-:Y:S02]  /*76d0*/  CS2R R48, SRZ ;  /* 0x0000000000307805 */ /* 0x000fe4000001ff00 */
[----:B------:R-:W-:Y:S02]  /*76e0*/  CS2R R44, SRZ ;  /* 0x00000000002c7805 */ /* 0x000fe4000001ff00 */
[----:B------:R-:W-:Y:S02]  /*76f0*/  CS2R R58, SRZ ;  /* 0x00000000003a7805 */ /* 0x000fe4000001ff00 */
[----:B------:R-:W-:Y:S02]  /*7700*/  CS2R R56, SRZ ;  /* 0x0000000000387805 */ /* 0x000fe4000001ff00 */
[----:B------:R-:W-:Y:S02]  /*7710*/  CS2R R54, SRZ ;  /* 0x0000000000367805 */ /* 0x000fe4000001ff00 */
[----:B------:R-:W-:Y:S01]  /*7720*/  CS2R R52, SRZ ;  /* 0x0000000000347805 */ /* 0x000fe2000001ff00 */
[----:B------:R-:W-:Y:S06]  /*7730*/  @P1 BRA `(.L_x_85) ;  /* 0x00000000000c1947 */ /* 0x000fec0003800000 */
[----:B------:R-:W-:Y:S04]  /*7740*/  SHF.L.U32 R3, R66, 0x1f, RZ ;  /* 0x0000001f42037819 */ /* 0x000fe800000006ff */
[----:B------:R-:W1:Y:S02]  /*7750*/  SYNCS.PHASECHK.TRANS64.TRYWAIT P1, [UR49+0x40], R3 ;  /* 0x00004003ff0075a7 */ /* 0x000e640008021131 */
[----:B-1----:R-:W-:Y:S05]  /*7760*/  @!P1 BRA `(.L_x_86) ;  /* 0x0000003000189947 */ /* 0x002fea0003800000 */
.L_x_85:
[----:B------:R-:W-:Y:S05]  /*7770*/  BSYNC B0 ;  /* 0x0000000000007941 */ /* 0x000fea0003800000 */
.L_x_84:
[----:B------:R-:W-:Y:S01]  /*7780*/  ISETP.NE.AND P1, PT, R88, RZ, PT ;  /* 0x000000ff5800720c */ /* 0x000fe20003f25270 */
[----:B------:R-:W-:Y:S11]  /*7790*/  HFMA2 R85, -RZ, RZ, 0, 5.9604644775390625e-08 ;  /* 0x00000001ff557431 */ /* 0x000ff600000001ff */
[----:B------:R-:W-:Y:S01]  /*77a0*/  @!UPT UIADD3 URZ, UPT, UPT, URZ, URZ, URZ ;  /* 0x000000fffffff290 */ /* 0x000fe2000fffe0ff */
[----:B------:R-:W-:Y:S05]  /*77b0*/  @P1 WARPSYNC.ALL ;  /* 0x0000000000001948 */ /* 0x000fea0003800000 */
[----:B------:R3:W1:Y:S04]  /*77c0*/  @P1 LDSM.16.M88.4 R48, [R6] ;  /* 0x000000000630183b */ /* 0x0006680000000200 */
[----:B------:R3:W1:Y:S04]  /*77d0*/  @P1 LDSM.16.M88.4 R44, [R4] ;  /* 0x00000000042c183b */ /* 0x0006680000000200 */
[----:B------:R3:W1:Y:S04]  /*77e0*/  @P1 LDSM.16.M88.4 R56, [R86+UR49+0x400] ;  /* 0x000400315638183b */ /* 0x0006680008000200 */
[----:B------:R3:W1:Y:S02]  /*77f0*/  @P1 LDSM.16.M88.4 R52, [R80+0x400] ;  /* 0x000400005034183b */ /* 0x0006640000000200 */
.L_x_83:
[----:B------:R-:W-:Y:S05]  /*7800*/  BSYNC B1 ;  /* 0x0000000000017941 */ /* 0x000fea0003800000 */
.L_x_82:
[----:B-1----:R-:W-:Y:S04]  /*7810*/  SHF.R.U32.HI R3, RZ, 0x15, R25 ;  /* 0x00000015ff037819 */ /* 0x002fe80000011619 */
[----:B------:R-:W-:Y:S01]  /*7820*/  LOP3.LUT P1, RZ, R3, 0x3, R70, 0x48, !PT ;  /* 0x0000000303ff7812 */ /* 0x000fe20007824846 */
[----:B------:R-:W-:Y:S01]  /*7830*/  @!UPT UIADD3 URZ, UPT, UPT, URZ, URZ, URZ ;  /* 0x000000fffffff290 */ /* 0x000fe2000fffe0ff */
[----:B----4-:R-:W-:Y:S11]  /*7840*/  @P0 BRA `(.L_x_87) ;  /* 0x0000000000080947 */ /* 0x010ff60003800000 */
[----:B------:R-:W1:Y:S02]  /*7850*/  SYNCS.PHASECHK.TRANS64.TRYWAIT P0, [R83+URZ+0xa0], R0 ;  /* 0x0000a000530075a7 */ /* 0x000e6400080011ff */
[----:B-1----:R-:W-:Y:S05]  /*7860*/  @!P0 BRA `(.L_x_88) ;  /* 0x0000002c00f08947 */ /* 0x002fea0003800000 */
.L_x_87:
[----:B------:R-:W-:Y:S05]  /*7870*/  @!P1 BRA `(.L_x_89) ;  /* 0x0000000000409947 */ /* 0x000fea0003800000 */
[----:B------:R-:W4:Y:S01]  /*7880*/  LDCU.64 UR8, c[0x4][0x70] ;  /* 0x01000e00ff0877ac */ /* 0x000f220008000a00 */
[----:B------:R-:W-:Y:S01]  /*7890*/  MOV R3, 0x0 ;  /* 0x0000000000037802 */ /* 0x000fe20000000f00 */
[----:B------:R-:W-:Y:S02]  /*78a0*/  HFMA2 R12, -RZ, RZ, 0, 5.9604644775390625e-08 ;  /* 0x00000001ff0c7431 */ /* 0x000fe400000001ff */
[----:B------:R-:W-:Y:S02]  /*78b0*/  IMAD.MOV.U32 R8, RZ, RZ, 0x192 ;  /* 0x00000192ff087424 */ /* 0x000fe400078e00ff */
[----:B------:R-:W-:Y:S01]  /*78c0*/  IMAD.MOV.U32 R13, RZ, RZ, RZ ;  /* 0x000000ffff0d7224 */ /* 0x000fe200078e00ff */
[----:B------:R-:W5:Y:S01]  /*78d0*/  LDCU.64 UR6, c[0x4][0x78] ;  /* 0x01000f00ff0677ac */ /* 0x000f620008000a00 */
[----:B------:R-:W1:Y:S01]  /*78e0*/  LDC.64 R2, c[0x4][R3] ;  /* 0x0100000003027b82 */ /* 0x000e620000000a00 */
[----:B------:R-:W2:Y:S01]  /*78f0*/  LDCU.64 UR4, c[0x4][0x10] ;  /* 0x01000200ff0477ac */ /* 0x000ea20008000a00 */
[----:B----4-:R-:W-:Y:S01]  /*7900*/  MOV R5, UR9 ;  /* 0x0000000900057c02 */ /* 0x010fe20008000f00 */
[----:B---3--:R-:W-:Y:S01]  /*7910*/  IMAD.U32 R4, RZ, RZ, UR8 ;  /* 0x00000008ff047e24 */ /* 0x008fe2000f8e00ff */
[----:B-----5:R-:W-:Y:S01]  /*7920*/  MOV R7, UR7 ;  /* 0x0000000700077c02 */ /* 0x020fe20008000f00 */
[----:B------:R-:W-:Y:S01]  /*7930*/  IMAD.U32 R6, RZ, RZ, UR6 ;  /* 0x00000006ff067e24 */ /* 0x000fe2000f8e00ff */
[----:B--2---:R-:W-:Y:S01]  /*7940*/  MOV R11, UR5 ;  /* 0x00000005000b7c02 */ /* 0x004fe20008000f00 */
[----:B------:R-:W-:Y:S02]  /*7950*/  IMAD.U32 R10, RZ, RZ, UR4 ;  /* 0x00000004ff0a7e24 */ /* 0x000fe4000f8e00ff */
[----:B------:R-:W-:Y:S07]  /*7960*/  LEPC R20, `(.L_x_89) ;  /* 0x000000001014794e */ /* 0x000fee0000000000 */
[----:B-1----:R-:W-:Y:S05]  /*7970*/  CALL.ABS.NOINC R2 ;  /* 0x0000000002007343 */ /* 0x002fea0003c00000 */
.L_x_89:
[----:B------:R-:W-:Y:S01]  /*7980*/  LOP3.LUT R20, R56, 0xffffe000, RZ, 0xc0, !PT ;  /* 0xffffe00038147812 */ /* 0x000fe200078ec0ff */
[----:B------:R-:W-:Y:S05]  /*7990*/  WARPSYNC.ALL ;  /* 0x0000000000007948 */ /* 0x000fea0003800000 */
[----:B------:R-:W-:Y:S01]  /*79a0*/  R2UR UR4, R25 ;  /* 0x00000000190472ca */ /* 0x000fe200000e0000 */
[----:B------:R-:W-:Y:S01]  /*79b0*/  IMAD.SHL.U32 R90, R76, 0x4, RZ ;  /* 0x000000044c5a7824 */ /* 0x000fe200078e00ff */
[----:B------:R-:W-:Y:S01]  /*79c0*/  LOP3.LUT R21, R57, 0xffffe000, RZ, 0xc0, !PT ;  /* 0xffffe00039157812 */ /* 0x000fe200078ec0ff */
[----:B------:R-:W-:Y:S01]  /*79d0*/  BSSY.RECONVERGENT B0, `(.L_x_90) ;  /* 0x0000059000007945 */ /* 0x000fe20003800200 */
[----:B------:R-:W-:Y:S02]  /*79e0*/  LOP3.LUT R26, R59, 0xffffe000, RZ, 0xc0, !PT ;  /* 0xffffe0003b1a7812 */ /* 0x000fe400078ec0ff */
[----:B------:R-:W-:Y:S02]  /*79f0*/  LOP3.LUT R32, R53, 0xffffe000, RZ, 0xc0, !PT ;  /* 0xffffe00035207812 */ /* 0x000fe400078ec0ff */
[----:B------:R-:W-:Y:S02]  /*7a00*/  LOP3.LUT R33, R54, 0xffffe000, RZ, 0xc0, !PT ;  /* 0xffffe00036217812 */ /* 0x000fe400078ec0ff */
[----:B------:R-:W-:Y:S02]  /*7a10*/  IADD3 R84, PT, PT, R35, R90, RZ ;  /* 0x0000005a23547210 */ /* 0x000fe40007ffe0ff */
[----:B------:R-:W-:Y:S01]  /*7a20*/  ISETP.NE.AND P0, PT, R68, RZ, PT ;  /* 0x000000ff4400720c */ /* 0x000fe20003f05270 */
[----:B---3--:R-:W1:Y:S02]  /*7a30*/  LDTM.16dp128bit.x8 R4, tmem[UR4] ;  /* 0x00000004000479ee */ /* 0x008e640008180000 */
[----:B------:R-:W-:Y:S02]  /*7a40*/  IMAD.IADD R81, R75, 0x1, R84 ;  /* 0x000000014b517824 */ /* 0x000fe400078e0254 */
[C---:B-12---:R-:W-:Y:S01]  /*7a50*/  FMUL R0, R24.reuse, R4 ;  /* 0x0000000418007220 */ /* 0x046fe20000400000 */
[C---:B------:R-:W-:Y:S01]  /*7a60*/  FMUL R2, R24.reuse, R5 ;  /* 0x0000000518027220 */ /* 0x040fe20000400000 */
[C---:B------:R-:W-:Y:S01]  /*7a70*/  FMUL R3, R24.reuse, R6 ;  /* 0x0000000618037220 */ /* 0x040fe20000400000 */
[----:B------:R-:W-:Y:S01]  /*7a80*/  FMUL R7, R24, R7 ;  /* 0x0000000718077220 */ /* 0x000fe20000400000 */
[C---:B------:R-:W-:Y:S01]  /*7a90*/  FFMA R28, R27.reuse, R20, R0 ;  /* 0x000000141b1c7223 */ /* 0x040fe20000000000 */
[----:B------:R-:W-:Y:S01]  /*7aa0*/  LOP3.LUT R20, R58, 0xffffe000, RZ, 0xc0, !PT ;  /* 0xffffe0003a147812 */ /* 0x000fe200078ec0ff */
[C---:B------:R-:W-:Y:S01]  /*7ab0*/  FFMA R29, R27.reuse, R21, R2 ;  /* 0x000000151b1d7223 */ /* 0x040fe20000000002 */
[----:B------:R-:W-:Y:S01]  /*7ac0*/  LOP3.LUT R21, R52, 0xffffe000, RZ, 0xc0, !PT ;  /* 0xffffe00034157812 */ /* 0x000fe200078ec0ff */
[C---:B------:R-:W-:Y:S01]  /*7ad0*/  FMUL R4, R24.reuse, R8 ;  /* 0x0000000818047220 */ /* 0x040fe20000400000 */
[----:B------:R-:W-:Y:S01]  /*7ae0*/  F2FP.TF32.F32.PACK_B R28, R28 ;  /* 0x0000001cff1c723e */ /* 0x000fe200024050ff */
[----:B------:R-:W-:Y:S01]  /*7af0*/  FFMA R30, R27, R20, R3 ;  /* 0x000000141b1e7223 */ /* 0x000fe20000000003 */
[----:B------:R-:W-:Y:S01]  /*7b00*/  LOP3.LUT R20, R55, 0xffffe000, RZ, 0xc0, !PT ;  /* 0xffffe00037147812 */ /* 0x000fe200078ec0ff */
[C---:B------:R-:W-:Y:S01]  /*7b10*/  FMUL R5, R24.reuse, R9 ;  /* 0x0000000918057220 */ /* 0x040fe20000400000 */
[----:B------:R-:W-:Y:S01]  /*7b20*/  F2FP.TF32.F32.PACK_B R29, R29 ;  /* 0x0000001dff1d723e */ /* 0x000fe200024050ff */
[C---:B------:R-:W-:Y:S01]  /*7b30*/  FMUL R6, R24.reuse, R10 ;  /* 0x0000000a18067220 */ /* 0x040fe20000400000 */
[----:B------:R-:W-:Y:S01]  /*7b40*/  F2FP.TF32.F32.PACK_B R30, R30 ;  /* 0x0000001eff1e723e */ /* 0x000fe200024050ff */
[----:B------:R-:W-:Y:S01]  /*7b50*/  FFMA R31, R27, R26, R7 ;  /* 0x0000001a1b1f7223 */ /* 0x000fe20000000007 */
[----:B------:R-:W-:Y:S01]  /*7b60*/  LOP3.LUT R26, R49, 0xffffe000, RZ, 0xc0, !PT ;  /* 0xffffe000311a7812 */ /* 0x000fe200078ec0ff */
[----:B------:R-:W-:Y:S01]  /*7b70*/  FMUL R11, R24, R11 ;  /* 0x0000000b180b7220 */ /* 0x000fe20000400000 */
[C---:B------:R-:W-:Y:S01]  /*7b80*/  FFMA R4, R27.reuse, R21, R4 ;  /* 0x000000151b047223 */ /* 0x040fe20000000004 */
[----:B------:R-:W-:Y:S01]  /*7b90*/  LOP3.LUT R21, R48, 0xffffe000, RZ, 0xc0, !PT ;  /* 0xffffe00030157812 */ /* 0x000fe200078ec0ff */
[C---:B------:R-:W-:Y:S01]  /*7ba0*/  FFMA R5, R27.reuse, R32, R5 ;  /* 0x000000201b057223 */ /* 0x040fe20000000005 */
[----:B------:R-:W-:Y:S01]  /*7bb0*/  F2FP.TF32.F32.PACK_B R31, R31 ;  /* 0x0000001fff1f723e */ /* 0x000fe200024050ff */
        /* <DEDUP_REMOVED lines=8> */
[----:B------:R1:W-:Y:S01]  /*7c40*/  STSM.16.M88.4 [R82+0x400], R28 ;  /* 0x0004001c52007844 */ /* 0x0003e20000000200 */
[----:B------:R-:W-:Y:S01]  /*7c50*/  F2FP.TF32.F32.PACK_B R6, R6 ;  /* 0x00000006ff06723e */ /* 0x000fe200024050ff */
[C---:B------:R-:W-:Y:S01]  /*7c60*/  FMUL R10, R24.reuse, R14 ;  /* 0x0000000e180a7220 */ /* 0x040fe20000400000 */
[----:B------:R-:W-:Y:S01]  /*7c70*/  F2FP.TF32.F32.PACK_B R7, R7 ;  /* 0x00000007ff07723e */ /* 0x000fe200024050ff */
[----:B------:R-:W-:Y:S01]  /*7c80*/  FMUL R15, R24, R15 ;  /* 0x0000000f180f7220 */ /* 0x000fe20000400000 */
[C---:B------:R-:W-:Y:S01]  /*7c90*/  FFMA R8, R27.reuse, R21, R8 ;  /* 0x000000151b087223 */ /* 0x040fe20000000008 */
[C---:B------:R-:W-:Y:S01]  /*7ca0*/  FFMA R9, R27.reuse, R26, R9 ;  /* 0x0000001a1b097223 */ /* 0x040fe20000000009 */
[C---:B------:R-:W-:Y:S01]  /*7cb0*/  FFMA R10, R27.reuse, R33, R10 ;  /* 0x000000211b0a7223 */ /* 0x040fe2000000000a */
[----:B------:R1:W-:Y:S01]  /*7cc0*/  STSM.16.M88.4 [R80+0x400], R4 ;  /* 0x0004000450007844 */ /* 0x0003e20000000200 */
[----:B------:R-:W-:Y:S01]  /*7cd0*/  LOP3.LUT R21, R44, 0xffffe000, RZ, 0xc0, !PT ;  /* 0xffffe0002c157812 */ /* 0x000fe200078ec0ff */
[----:B------:R-:W-:Y:S01]  /*7ce0*/  FFMA R11, R27, R20, R15 ;  /* 0x000000141b0b7223 */ /* 0x000fe2000000000f */
[----:B------:R-:W-:Y:S01]  /*7cf0*/  LOP3.LUT R20, R45, 0xffffe000, RZ, 0xc0, !PT ;  /* 0xffffe0002d147812 */ /* 0x000fe200078ec0ff */
[C---:B------:R-:W-:Y:S01]  /*7d00*/  FMUL R12, R24.reuse, R16 ;  /* 0x00000010180c7220 */ /* 0x040fe20000400000 */
[----:B------:R-:W-:Y:S01]  /*7d10*/  FMUL R13, R24, R17 ;  /* 0x00000011180d7220 */ /* 0x000fe20000400000 */
[----:B------:R-:W-:Y:S01]  /*7d20*/  LOP3.LUT R33, R46, 0xffffe000, RZ, 0xc0, !PT ;  /* 0xffffe0002e217812 */ /* 0x000fe200078ec0ff */
[C---:B------:R-:W-:Y:S01]  /*7d30*/  FMUL R14, R24.reuse, R18 ;  /* 0x00000012180e7220 */ /* 0x040fe20000400000 */
[----:B------:R-:W-:Y:S01]  /*7d40*/  LOP3.LUT R26, R47, 0xffffe000, RZ, 0xc0, !PT ;  /* 0xffffe0002f1a7812 */ /* 0x000fe200078ec0ff */
[----:B------:R-:W-:Y:S01]  /*7d50*/  FMUL R19, R24, R19 ;  /* 0x0000001318137220 */ /* 0x000fe20000400000 */
[C---:B------:R-:W-:Y:S01]  /*7d60*/  FFMA R12, R27.reuse, R21, R12 ;  /* 0x000000151b0c7223 */ /* 0x040fe2000000000c */
[C---:B------:R-:W-:Y:S01]  /*7d70*/  FFMA R13, R27.reuse, R20, R13 ;  /* 0x000000141b0d7223 */ /* 0x040fe2000000000d */
[C---:B------:R-:W-:Y:S01]  /*7d80*/  FFMA R14, R27.reuse, R33, R14 ;  /* 0x000000211b0e7223 */ /* 0x040fe2000000000e */
[----:B------:R-:W-:Y:S01]  /*7d90*/  FFMA R15, R27, R26, R19 ;  /* 0x0000001a1b0f7223 */ /* 0x000fe20000000013 */
[----:B------:R-:W-:Y:S02]  /*7da0*/  F2FP.TF32.F32.PACK_B R8, R8 ;  /* 0x00000008ff08723e */ /* 0x000fe400024050ff */
[----:B------:R-:W-:Y:S02]  /*7db0*/  F2FP.TF32.F32.PACK_B R9, R9 ;  /* 0x00000009ff09723e */ /* 0x000fe400024050ff */
[----:B------:R-:W-:Y:S02]  /*7dc0*/  F2FP.TF32.F32.PACK_B R10, R10 ;  /* 0x0000000aff0a723e */ /* 0x000fe400024050ff */
[----:B------:R-:W-:Y:S02]  /*7dd0*/  F2FP.TF32.F32.PACK_B R11, R11 ;  /* 0x0000000bff0b723e */ /* 0x000fe400024050ff */
[----:B------:R-:W-:Y:S02]  /*7de0*/  F2FP.TF32.F32.PACK_B R12, R12 ;  /* 0x0000000cff0c723e */ /* 0x000fe400024050ff */
[----:B------:R-:W-:Y:S01]  /*7df0*/  F2FP.TF32.F32.PACK_B R13, R13 ;  /* 0x0000000dff0d723e */ /* 0x000fe200024050ff */
[----:B------:R1:W-:Y:S01]  /*7e00*/  STSM.16.M88.4 [R84], R8 ;  /* 0x0000000854007844 */ /* 0x0003e20000000200 */
[----:B------:R-:W-:Y:S02]  /*7e10*/  F2FP.TF32.F32.PACK_B R14, R14 ;  /* 0x0000000eff0e723e */ /* 0x000fe400024050ff */
[----:B------:R-:W-:Y:S05]  /*7e20*/  F2FP.TF32.F32.PACK_B R15, R15 ;  /* 0x0000000fff0f723e */ /* 0x000fea00024050ff */
[----:B------:R1:W-:Y:S01]  /*7e30*/  STSM.16.M88.4 [R81], R12 ;  /* 0x0000000c51007844 */ /* 0x0003e20000000200 */
[----:B------:R-:W-:Y:S01]  /*7e40*/  @!PT LDS RZ, [RZ] ;  /* 0x00000000fffff984 */ /* 0x000fe20000000800 */
[----:B------:R-:W-:Y:S01]  /*7e50*/  @!PT LDS RZ, [RZ] ;  /* 0x00000000fffff984 */ /* 0x000fe20000000800 */
[----:B------:R-:W-:Y:S01]  /*7e60*/  @!PT LDS RZ, [RZ] ;  /* 0x00000000fffff984 */ /* 0x000fe20000000800 */
[----:B------:R-:W-:Y:S01]  /*7e70*/  @!PT LDS RZ, [RZ] ;  /* 0x00000000fffff984 */ /* 0x000fe20000000800 */
[----:B------:R2:W-:Y:S07]  /*7e80*/  MEMBAR.ALL.CTA ;  /* 0x0000000000007992 */ /* 0x0005ee0000008000 */
[----:B--2---:R-:W2:Y:S02]  /*7e90*/  FENCE.VIEW.ASYNC.S ;  /* 0x00000000000073c6 */ /* 0x004ea40000000000 */
[----:B--2---:R-:W-:Y:S06]  /*7ea0*/  BAR.SYNC.DEFER_BLOCKING 0x1, 0x80 ;  /* 0x0042000000007b1d */ /* 0x004fec0000010000 */
[----:B------:R-:W-:Y:S05]  /*7eb0*/  @P0 BRA `(.L_x_91) ;  /* 0x0000000000280947 */ /* 0x000fea0003800000 */
[----:B------:R-:W2:Y:S01]  /*7ec0*/  LDCU.64 UR6, c[0x0][0x348] ;  /* 0x00006900ff0677ac */ /* 0x000ea20008000a00 */
[----:B------:R-:W-:Y:S01]  /*7ed0*/  UIADD3 UR4, UPT, UPT, UR49, 0x400, URZ ;  /* 0x0000040031047890 */ /* 0x000fe2000fffe0ff */
[----:B------:R-:W-:Y:S05]  /*7ee0*/  UMOV UR41, UR52 ;  /* 0x0000003400297c82 */ /* 0x000fea0008000000 */
[----:B------:R-:W-:Y:S04]  /*7ef0*/  MOV R74, UR4 ;  /* 0x00000004004a7c02 */ /* 0x000fe80008000f00 */
[----:B------:R-:W-:Y:S01]  /*7f00*/  R2UR UR40, R74 ;  /* 0x000000004a2872ca */ /* 0x000fe200000e0000 */
[----:B--2---:R-:W-:Y:S04]  /*7f10*/  UIADD3 UR4, UP0, UPT, UR6, 0x780, URZ ;  /* 0x0000078006047890 */ /* 0x004fe8000ff1e0ff */
[----:B------:R-:W-:Y:S09]  /*7f20*/  UIADD3.X UR5, UPT, UPT, URZ, UR7, URZ, UP0, !UPT ;  /* 0x00000007ff057290 */ /* 0x000ff200087fe4ff */
[----:B------:R2:W-:Y:S01]  /*7f30*/  UTMASTG.5D [UR40], [UR4] ;  /* 0x00000028040073b5 */ /* 0x0005e20008020000 */
[----:B------:R0:W-:Y:S01]  /*7f40*/  UTMACMDFLUSH ;  /* 0x00000000000079b7 */ /* 0x0001e20000000000 */
[----:B--2---:R-:W-:Y:S04]  /*7f50*/  DEPBAR.LE SB0, 0x1 ;  /* 0x000080400000791a */ /* 0x004fe80000000000 */
.L_x_91:
[----:B------:R-:W-:Y:S05]  /*7f60*/  BSYNC.RECONVERGENT B0 ;  /* 0x0000000000007941 */ /* 0x000fea0003800200 */
.L_x_90:
[----:B------:R-:W-:Y:S01]  /*7f70*/  BAR.SYNC.DEFER_BLOCKING 0x1, 0x80 ;  /* 0x0042000000007b1d */ /* 0x000fe20000010000 */
[----:B------:R-:W-:Y:S01]  /*7f80*/  ISETP.NE.AND P1, PT, R79, RZ, PT ;  /* 0x000000ff4f00720c */ /* 0x000fe20003f25270 */
[----:B------:R-:W-:Y:S01]  /*7f90*/  UISETP.NE.AND UP0, UPT, UR54, URZ, UPT ;  /* 0x000000ff3600728c */ /* 0x000fe2000bf05270 */
[----:B------:R-:W-:Y:S11]  /*7fa0*/  LEA R3, R85, UR49, 0x3 ;  /* 0x0000003155037c11 */ /* 0x000ff6000f8e18ff */
[----:B-1----:R-:W-:Y:S01]  /*7fb0*/  @P1 SHF.L.U32 R4, R66, 0x1f, RZ ;  /* 0x0000001f42041819 */ /* 0x002fe200000006ff */
[----:B------:R-:W-:Y:S06]  /*7fc0*/  BRA.U !UP0, `(.L_x_92) ;  /* 0x0000000108247547 */ /* 0x000fec000b800000 */
[----:B------:R-:W1:Y:S01]  /*7fd0*/  S2R R0, SR_CgaCtaId ;  /* 0x0000000000007919 */ /* 0x000e620000008800 */
[----:B------:R-:W-:Y:S01]  /*7fe0*/  IMAD.U32 R2, RZ, RZ, UR51 ;  /* 0x00000033ff027e24 */ /* 0x000fe2000f8e00ff */
[----:B------:R-:W-:Y:S04]  /*7ff0*/  UIADD3 UR4, UPT, UPT, UR51, 0x1, URZ ;  /* 0x0000000133047890 */ /* 0x000fe8000fffe0ff */
[----:B------:R-:W-:Y:S01]  /*8000*/  @P1 LEA R2, R2, UR49, 0x3 ;  /* 0x0000003102021c11 */ /* 0x000fe2000f8e18ff */
[----:B------:R-:W-:Y:S04]  /*8010*/  UISETP.NE.AND UP0, UPT, UR4, 0x4, UPT ;  /* 0x000000040400788c */ /* 0x000fe8000bf05270 */
[----:B------:R-:W-:Y:S01]  /*8020*/  @P1 VIADD R5, R2, 0x60 ;  /* 0x0000006002051836 */ /* 0x000fe20000000000 */
[----:B------:R-:W-:Y:S04]  /*8030*/  USEL UR51, UR4, URZ, UP0 ;  /* 0x000000ff04337287 */ /* 0x000fe80008000000 */
[----:B-1----:R-:W-:Y:S04]  /*8040*/  @P1 PRMT R0, R0, 0x654, R5 ;  /* 0x0000065400001816 */ /* 0x002fe80000000005 */
[----:B------:R1:W-:Y:S04]  /*8050*/  @P1 SYNCS.ARRIVE.TRANS64.RED.A1T0 RZ, [R0+URZ], RZ ;  /* 0x000000ff00ff19a7 */ /* 0x0003e800081004ff */
.L_x_92:
[----:B------:R-:W2:Y:S01]  /*8060*/  @P1 SYNCS.PHASECHK.TRANS64.TRYWAIT P0, [R3+URZ+0x40], R4 ;  /* 0x00004004030015a7 */ /* 0x000ea200080011ff */
[----:B------:R-:W-:Y:S01]  /*8070*/  BSSY B1, `(.L_x_93) ;  /* 0x0000017000017945 */ /* 0x000fe20003800000 */
[----:B--2---:R-:W-:Y:S03]  /*8080*/  @P1 SEL R87, RZ, 0x1, !P0 ;  /* 0x00000001ff571807 */ /* 0x004fe60004000000 */
[----:B------:R-:W-:Y:S05]  /*8090*/  @!P1 BRA `(.L_x_94) ;  /* 0x0000000000509947 */ /* 0x000fea0003800000 */
[----:B------:R-:W-:Y:S01]  /*80a0*/  ISETP.NE.AND P1, PT, R88, RZ, PT ;  /* 0x000000ff5800720c */ /* 0x000fe20003f25270 */
[----:B------:R-:W-:Y:S01]  /*80b0*/  BSSY B0, `(.L_x_95) ;  /* 0x000000a000007945 */ /* 0x000fe20003800000 */
[----:B------:R-:W-:Y:S11]  /*80c0*/  ISETP.NE.AND P0, PT, R87, RZ, PT ;  /* 0x000000ff5700720c */ /* 0x000ff60003f05270 */
[----:B------:R-:W-:Y:S04]  /*80d0*/  @P1 IMAD R5, R85, 0x2000, R86 ;  /* 0x0000200055051824 */ /* 0x000fe800078e0256 */
[----:B------:R-:W-:Y:S05]  /*80e0*/  @P1 VIADD R4, R5, UR49 ;  /* 0x0000003105041c36 */ /* 0x000fea0008000000 */
[----:B------:R-:W-:Y:S01]  /*80f0*/  @P1 IADD3 R2, PT, PT, R90, R4, RZ ;  /* 0x000000045a021210 */ /* 0x000fe20007ffe0ff */
[----:B------:R-:W-:Y:S01]  /*8100*/  @P1 IMAD.IADD R4, R75, 0x1, R4 ;  /* 0x000000014b041824 */ /* 0x000fe200078e0204 */
[----:B------:R-:W-:Y:S06]  /*8110*/  @P0 BRA `(.L_x_96) ;  /* 0x00000000000c0947 */ /* 0x000fec0003800000 */
[----:B-1----:R-:W-:Y:S04]  /*8120*/  SHF.L.U32 R0, R66, 0x1f, RZ ;  /* 0x0000001f42007819 */ /* 0x002fe800000006ff */
[----:B------:R-:W1:Y:S02]  /*8130*/  SYNCS.PHASECHK.TRANS64.TRYWAIT P0, [R3+URZ+0x40], R0 ;  /* 0x00004000030075a7 */ /* 0x000e6400080011ff */
[----:B-1----:R-:W-:Y:S05]  /*8140*/  @!P0 BRA `(.L_x_97) ;  /* 0x0000002400cc8947 */ /* 0x002fea0003800000 */
.L_x_96:
[----:B------:R-:W-:Y:S05]  /*8150*/  BSYNC B0 ;  /* 0x0000000000007941 */ /* 0x000fea0003800000 */
.L_x_95:
[----:B------:R-:W-:Y:S02]  /*8160*/  ISETP.NE.AND P0, PT, R88, RZ, PT ;  /* 0x000000ff5800720c */ /* 0x000fe40003f05270 */
[----:B------:R-:W-:Y:S11]  /*8170*/  IADD3 R85, PT, PT, R85, 0x1, RZ ;  /* 0x0000000155557810 */ /* 0x000ff60007ffe0ff */
[----:B-1----:R-:W-:Y:S01]  /*8180*/  @P0 IMAD.IADD R0, R75, 0x1, R2 ;  /* 0x000000014b000824 */ /* 0x002fe200078e0202 */
[----:B------:R-:W-:Y:S05]  /*8190*/  @P0 WARPSYNC.ALL ;  /* 0x0000000000000948 */ /* 0x000fea0003800000 */
[----:B------:R2:W3:Y:S04]  /*81a0*/  @P0 LDSM.16.M88.4 R56, [R5+UR49+0x400] ;  /* 0x000400310538083b */ /* 0x0004e80008000200 */
[----:B------:R2:W4:Y:S04]  /*81b0*/  @P0 LDSM.16.M88.4 R52, [R4+0x400] ;  /* 0x000400000434083b */ /* 0x0005280000000200 */
[----:B------:R2:W1:Y:S04]  /*81c0*/  @P0 LDSM.16.M88.4 R48, [R2+0x400] ;  /* 0x000400000230083b */ /* 0x0004680000000200 */
[----:B------:R2:W1:Y:S02]  /*81d0*/  @P0 LDSM.16.M88.4 R44, [R0+0x400] ;  /* 0x00040000002c083b */ /* 0x0004640000000200 */
.L_x_94:
[----:B------:R-:W-:Y:S05]  /*81e0*/  BSYNC B1 ;  /* 0x0000000000017941 */ /* 0x000fea0003800000 */
.L_x_93:
[----:B------:R-:W-:Y:S05]  /*81f0*/  VIADD R3, R25, 0x20 ;  /* 0x0000002019037836 */ /* 0x000fea0000000000 */
[----:B------:R-:W-:Y:S04]  /*8200*/  SHF.R.U32.HI R3, RZ, 0x15, R3 ;  /* 0x00000015ff037819 */ /* 0x000fe80000011603 */
[----:B------:R-:W-:Y:S11]  /*8210*/  LOP3.LUT P0, RZ, R3, 0x3, R70, 0x48, !PT ;  /* 0x0000000303ff7812 */ /* 0x000ff60007804846 */
[----:B------:R-:W-:Y:S02]  /*8220*/  @!UPT UIADD3 URZ, UPT, UPT, URZ, URZ, URZ ;  /* 0x000000fffffff290 */ /* 0x000fe4000fffe0ff */
[----:B------:R-:W-:Y:S05]  /*8230*/  @!P0 BRA `(.L_x_98) ;  /* 0x0000000000408947 */ /* 0x000fea0003800000 */
[----:B------:R-:W5:Y:S01]  /*8240*/  LDCU.64 UR8, c[0x4][0x70] ;  /* 0x01000e00ff0877ac */ /* 0x000f620008000a00 */
[----:B------:R-:W-:Y:S01]  /*8250*/  MOV R3, 0x0 ;  /* 0x0000000000037802 */ /* 0x000fe20000000f00 */
[----:B------:R-:W-:Y:S02]  /*8260*/  HFMA2 R12, -RZ, RZ, 0, 5.9604644775390625e-08 ;  /* 0x00000001ff0c7431 */ /* 0x000fe400000001ff */
[----:B------:R-:W-:Y:S02]  /*8270*/  IMAD.MOV.U32 R8, RZ, RZ, 0x192 ;  /* 0x00000192ff087424 */ /* 0x000fe400078e00ff */
[----:B------:R-:W-:Y:S01]  /*8280*/  IMAD.MOV.U32 R13, RZ, RZ, RZ ;  /* 0x000000ffff0d7224 */ /* 0x000fe200078e00ff */
[----:B------:R-:W3:Y:S01]  /*8290*/  LDCU.64 UR6, c[0x4][0x78] ;  /* 0x01000f00ff0677ac */ /* 0x000ee20008000a00 */
[----:B--2---:R-:W2:Y:S01]  /*82a0*/  LDC.64 R2, c[0x4][R3] ;  /* 0x0100000003027b82 */ /* 0x004ea20000000a00 */
[----:B------:R-:W4:Y:S01]  /*82b0*/  LDCU.64 UR4, c[0x4][0x10] ;  /* 0x01000200ff0477ac */ /* 0x000f220008000a00 */
[----:B-----5:R-:W-:Y:S01]  /*82c0*/  MOV R5, UR9 ;  /* 0x0000000900057c02 */ /* 0x020fe20008000f00 */
[----:B------:R-:W-:Y:S01]  /*82d0*/  IMAD.U32 R4, RZ, RZ, UR8 ;  /* 0x00000008ff047e24 */ /* 0x000fe2000f8e00ff */
[----:B---3--:R-:W-:Y:S01]  /*82e0*/  MOV R7, UR7 ;  /* 0x0000000700077c02 */ /* 0x008fe20008000f00 */
[----:B------:R-:W-:Y:S01]  /*82f0*/  IMAD.U32 R6, RZ, RZ, UR6 ;  /* 0x00000006ff067e24 */ /* 0x000fe2000f8e00ff */
[----:B----4-:R-:W-:Y:S01]  /*8300*/  MOV R11, UR5 ;  /* 0x00000005000b7c02 */ /* 0x010fe20008000f00 */
[----:B------:R-:W-:Y:S02]  /*8310*/  IMAD.U32 R10, RZ, RZ, UR4 ;  /* 0x00000004ff0a7e24 */ /* 0x000fe4000f8e00ff */
[----:B------:R-:W-:Y:S07]  /*8320*/  LEPC R20, `(.L_x_98) ;  /* 0x000000001014794e */ /* 0x000fee0000000000 */
[----:B-12---:R-:W-:Y:S05]  /*8330*/  CALL.ABS.NOINC R2 ;  /* 0x0000000002007343 */ /* 0x006fea0003c00000 */
.L_x_98:
[----:B---3--:R-:W-:Y:S01]  /*8340*/  LOP3.LUT R20, R56, 0xffffe000, RZ, 0xc0, !PT ;  /* 0xffffe00038147812 */ /* 0x008fe200078ec0ff */
[----:B------:R-:W-:Y:S05]  /*8350*/  WARPSYNC.ALL ;  /* 0x0000000000007948 */ /* 0x000fea0003800000 */
[----:B------:R-:W-:Y:S01]  /*8360*/  R2UR UR4, R25 ;  /* 0x00000000190472ca */ /* 0x000fe200000e0000 */
[----:B------:R-:W3:Y:S01]  /*8370*/  S2R R89, SR_CgaCtaId ;  /* 0x0000000000597919 */ /* 0x000ee20000008800 */
[----:B------:R-:W-:Y:S01]  /*8380*/  LOP3.LUT R21, R57, 0xffffe000, RZ, 0xc0, !PT ;  /* 0xffffe00039157812 */ /* 0x000fe200078ec0ff */
[----:B------:R-:W-:Y:S01]  /*8390*/  IMAD.U32 R40, RZ, RZ, UR51 ;  /* 0x00000033ff287e24 */ /* 0x000fe2000f8e00ff */
[----:B------:R-:W-:Y:S01]  /*83a0*/  LOP3.LUT R41, R58, 0xffffe000, RZ, 0xc0, !PT ;  /* 0xffffe0003a297812 */ /* 0x000fe200078ec0ff */
[----:B------:R-:W-:Y:S01]  /*83b0*/  BSSY.RECONVERGENT B0, `(.L_x_99) ;  /* 0x000005a000007945 */ /* 0x000fe20003800200 */
[----:B-1----:R-:W-:Y:S02]  /*83c0*/  LOP3.LUT R26, R48, 0xffffe000, RZ, 0xc0, !PT ;  /* 0xffffe000301a7812 */ /* 0x002fe400078ec0ff */
[----:B------:R-:W-:Y:S02]  /*83d0*/  ISETP.NE.AND P6, PT, R79, RZ, PT ;  /* 0x000000ff4f00720c */ /* 0x000fe40003fc5270 */
[----:B------:R-:W-:Y:S02]  /*83e0*/  ISETP.NE.AND P0, PT, R68, RZ, PT ;  /* 0x000000ff4400720c */ /* 0x000fe40003f05270 */
[----:B------:R-:W-:Y:S01]  /*83f0*/  LEA R91, R85, UR49, 0x3 ;  /* 0x00000031555b7c11 */ /* 0x000fe2000f8e18ff */
[----:B--2---:R-:W1:Y:S08]  /*8400*/  LDTM.16dp128bit.x8 R4, tmem[UR4+0x20] ;  /* 0x00002004000479ee */ /* 0x004e700008180000 */
[----:B------:R-:W-:Y:S02]  /*8410*/  @P6 LEA R40, R40, UR49, 0x3 ;  /* 0x0000003128286c11 */ /* 0x000fe4000f8e18ff */
[----:B------:R-:W-:Y:S03]  /*8420*/  @P6 SHF.L.U32 R92, R66, 0x1f, RZ ;  /* 0x0000001f425c6819 */ /* 0x000fe600000006ff */
[----:B------:R-:W-:Y:S05]  /*8430*/  @P6 VIADD R40, R40, 0x60 ;  /* 0x0000006028286836 */ /* 0x000fea0000000000 */
[----:B---3--:R-:W-:Y:S01]  /*8440*/  @P6 PRMT R40, R89, 0x654, R40 ;  /* 0x0000065459286816 */ /* 0x008fe20000000028 */
[C---:B-1----:R-:W-:Y:S01]  /*8450*/  FMUL R0, R24.reuse, R4 ;  /* 0x0000000418007220 */ /* 0x042fe20000400000 */
[C---:B------:R-:W-:Y:S01]  /*8460*/  FMUL R2, R24.reuse, R5 ;  /* 0x0000000518027220 */ /* 0x040fe20000400000 */
[C---:B------:R-:W-:Y:S01]  /*8470*/  FMUL R3, R24.reuse, R10 ;  /* 0x0000000a18037220 */ /* 0x040fe20000400000 */
[----:B------:R-:W-:Y:S01]  /*8480*/  FMUL R4, R24, R11 ;  /* 0x0000000b18047220 */ /* 0x000fe20000400000 */
[C---:B------:R-:W-:Y:S01]  /*8490*/  FFMA R28, R27.reuse, R20, R0 ;  /* 0x000000141b1c7223 */ /* 0x040fe20000000000 */
[----:B----4-:R-:W-:Y:S01]  /*84a0*/  LOP3.LUT R20, R52, 0xffffe000, RZ, 0xc0, !PT ;  /* 0xffffe00034147812 */ /* 0x010fe200078ec0ff */
        /* <DEDUP_REMOVED lines=8> */
[----:B------:R-:W-:Y:S01]  /*8530*/  FFMA R31, R27, R21, R2 ;  /* 0x000000151b1f7223 */ /* 0x000fe20000000002 */
[----:B------:R-:W-:Y:S01]  /*8540*/  LOP3.LUT R21, R53, 0xffffe000, RZ, 0xc0, !PT ;  /* 0xffffe00035157812 */ /* 0x000fe200078ec0ff */
[C---:B------:R-:W-:Y:S01]  /*8550*/  FMUL R0, R24.reuse, R8 ;  /* 0x0000000818007220 */ /* 0x040fe20000400000 */
[----:B------:R-:W-:Y:S01]  /*8560*/  F2FP.TF32.F32.PACK_B R30, R30 ;  /* 0x0000001eff1e723e */ /* 0x000fe200024050ff */
[----:B------:R-:W-:Y:S01]  /*8570*/  FMUL R2, R24, R9 ;  /* 0x0000000918027220 */ /* 0x000fe20000400000 */
[----:B------:R-:W-:Y:S01]  /*8580*/  F2FP.TF32.F32.PACK_B R31, R31 ;  /* 0x0000001fff1f723e */ /* 0x000fe200024050ff */
[C---:B------:R-:W-:Y:S01]  /*8590*/  FFMA R32, R27.reuse, R20, R0 ;  /* 0x000000141b207223 */ /* 0x040fe20000000000 */
[----:B------:R-:W-:Y:S01]  /*85a0*/  LOP3.LUT R20, R54, 0xffffe000, RZ, 0xc0, !PT ;  /* 0xffffe00036147812 */ /* 0x000fe200078ec0ff */
[----:B------:R-:W-:Y:S01]  /*85b0*/  FFMA R33, R27, R21, R2 ;  /* 0x000000151b217223 */ /* 0x000fe20000000002 */
[----:B------:R-:W-:Y:S01]  /*85c0*/  LOP3.LUT R21, R49, 0xffffe000, RZ, 0xc0, !PT ;  /* 0xffffe00031157812 */ /* 0x000fe200078ec0ff */
[----:B------:R1:W-:Y:S01]  /*85d0*/  STSM.16.M88.4 [R82+0x2400], R28 ;  /* 0x0024001c52007844 */ /* 0x0003e20000000200 */
[----:B------:R-:W-:Y:S01]  /*85e0*/  F2FP.TF32.F32.PACK_B R32, R32 ;  /* 0x00000020ff20723e */ /* 0x000fe200024050ff */
[C---:B------:R-:W-:Y:S01]  /*85f0*/  FFMA R34, R27.reuse, R20, R3 ;  /* 0x000000141b227223 */ /* 0x040fe20000000003 */
[----:B------:R-:W-:Y:S01]  /*8600*/  LOP3.LUT R20, R50, 0xffffe000, RZ, 0xc0, !PT ;  /* 0xffffe00032147812 */ /* 0x000fe200078ec0ff */
[C---:B------:R-:W-:Y:S01]  /*8610*/  FMUL R5, R24.reuse, R12 ;  /* 0x0000000c18057220 */ /* 0x040fe20000400000 */
[----:B------:R-:W-:Y:S01]  /*8620*/  F2FP.TF32.F32.PACK_B R33, R33 ;  /* 0x00000021ff21723e */ /* 0x000fe200024050ff */
[C---:B------:R-:W-:Y:S01]  /*8630*/  FMUL R6, R24.reuse, R13 ;  /* 0x0000000d18067220 */ /* 0x040fe20000400000 */
[----:B------:R-:W-:Y:S01]  /*8640*/  F2FP.TF32.F32.PACK_B R34, R34 ;  /* 0x00000022ff22723e */ /* 0x000fe200024050ff */
[----:B------:R-:W-:Y:S01]  /*8650*/  FMUL R7, R24, R14 ;  /* 0x0000000e18077220 */ /* 0x000fe20000400000 */
[----:B------:R-:W-:Y:S01]  /*8660*/  FFMA R35, R27, R41, R4 ;  /* 0x000000291b237223 */ /* 0x000fe20000000004 */
[----:B------:R-:W-:Y:S01]  /*8670*/  LOP3.LUT R41, R51, 0xffffe000, RZ, 0xc0, !PT ;  /* 0xffffe00033297812 */ /* 0x000fe200078ec0ff */
[C---:B------:R-:W-:Y:S01]  /*8680*/  FFMA R36, R27.reuse, R26, R5 ;  /* 0x0000001a1b247223 */ /* 0x040fe20000000005 */
[----:B------:R-:W-:Y:S01]  /*8690*/  LOP3.LUT R26, R46, 0xffffe000, RZ, 0xc0, !PT ;  /* 0xffffe0002e1a7812 */ /* 0x000fe200078ec0ff */
[C---:B------:R-:W-:Y:S01]  /*86a0*/  FFMA R37, R27.reuse, R21, R6 ;  /* 0x000000151b257223 */ /* 0x040fe20000000006 */
[----:B------:R-:W-:Y:S01]  /*86b0*/  FMUL R8, R24, R15 ;  /* 0x0000000f18087220 */ /* 0x000fe20000400000 */
[----:B------:R-:W-:Y:S01]  /*86c0*/  FFMA R38, R27, R20, R7 ;  /* 0x000000141b267223 */ /* 0x000fe20000000007 */
[----:B------:R-:W-:Y:S01]  /*86d0*/  LOP3.LUT R20, R44, 0xffffe000, RZ, 0xc0, !PT ;  /* 0xffffe0002c147812 */ /* 0x000fe200078ec0ff */
[C---:B------:R-:W-:Y:S01]  /*86e0*/  FMUL R9, R24.reuse, R16 ;  /* 0x0000001018097220 */ /* 0x040fe20000400000 */
[----:B------:R-:W-:Y:S01]  /*86f0*/  LOP3.LUT R21, R45, 0xffffe000, RZ, 0xc0, !PT ;  /* 0xffffe0002d157812 */ /* 0x000fe200078ec0ff */
[----:B------:R-:W-:Y:S01]  /*8700*/  FFMA R39, R27, R41, R8 ;  /* 0x000000291b277223 */ /* 0x000fe20000000008 */
[C---:B------:R-:W-:Y:S01]  /*8710*/  FMUL R10, R24.reuse, R17 ;  /* 0x00000011180a7220 */ /* 0x040fe20000400000 */
[C---:B------:R-:W-:Y:S01]  /*8720*/  FMUL R11, R24.reuse, R18 ;  /* 0x00000012180b7220 */ /* 0x040fe20000400000 */
[----:B------:R-:W-:Y:S01]  /*8730*/  LOP3.LUT R41, R47, 0xffffe000, RZ, 0xc0, !PT ;  /* 0xffffe0002f297812 */ /* 0x000fe200078ec0ff */
[----:B------:R-:W-:Y:S01]  /*8740*/  FMUL R12, R24, R19 ;  /* 0x00000013180c7220 */ /* 0x000fe20000400000 */
[----:B------:R-:W-:Y:S02]  /*8750*/  F2FP.TF32.F32.PACK_B R35, R35 ;  /* 0x00000023ff23723e */ /* 0x000fe400024050ff */
[----:B------:R-:W-:Y:S02]  /*8760*/  F2FP.TF32.F32.PACK_B R36, R36 ;  /* 0x00000024ff24723e */ /* 0x000fe400024050ff */
[----:B------:R-:W-:Y:S01]  /*8770*/  F2FP.TF32.F32.PACK_B R37, R37 ;  /* 0x00000025ff25723e */ /* 0x000fe200024050ff */
[----:B------:R2:W-:Y:S01]  /*8780*/  STSM.16.M88.4 [R80+0x2400], R32 ;  /* 0x0024002050007844 */ /* 0x0005e20000000200 */
[----:B------:R-:W-:Y:S01]  /*8790*/  F2FP.TF32.F32.PACK_B R38, R38 ;  /* 0x00000026ff26723e */ /* 0x000fe200024050ff */
[C---:B-1----:R-:W-:Y:S01]  /*87a0*/  FFMA R28, R27.reuse, R20, R9 ;  /* 0x000000141b1c7223 */ /* 0x042fe20000000009 */
[C---:B------:R-:W-:Y:S01]  /*87b0*/  FFMA R29, R27.reuse, R21, R10 ;  /* 0x000000151b1d7223 */ /* 0x040fe2000000000a */
[C---:B------:R-:W-:Y:S01]  /*87c0*/  FFMA R30, R27.reuse, R26, R11 ;  /* 0x0000001a1b1e7223 */ /* 0x040fe2000000000b */
[----:B------:R-:W-:Y:S01]  /*87d0*/  FFMA R31, R27, R41, R12 ;  /* 0x000000291b1f7223 */ /* 0x000fe2000000000c */
[----:B------:R-:W-:Y:S02]  /*87e0*/  F2FP.TF32.F32.PACK_B R39, R39 ;  /* 0x00000027ff27723e */ /* 0x000fe400024050ff */
[----:B------:R-:W-:Y:S02]  /*87f0*/  F2FP.TF32.F32.PACK_B R28, R28 ;  /* 0x0000001cff1c723e */ /* 0x000fe400024050ff */
[----:B------:R-:W-:Y:S01]  /*8800*/  F2FP.TF32.F32.PACK_B R29, R29 ;  /* 0x0000001dff1d723e */ /* 0x000fe200024050ff */
[----:B------:R2:W-:Y:S01]  /*8810*/  STSM.16.M88.4 [R84+0x2000], R36 ;  /* 0x0020002454007844 */ /* 0x0005e20000000200 */
[----:B------:R-:W-:Y:S02]  /*8820*/  F2FP.TF32.F32.PACK_B R30, R30 ;  /* 0x0000001eff1e723e */ /* 0x000fe400024050ff */
[----:B------:R-:W-:Y:S05]  /*8830*/  F2FP.TF32.F32.PACK_B R31, R31 ;  /* 0x0000001fff1f723e */ /* 0x000fea00024050ff */
[----:B------:R2:W-:Y:S01]  /*8840*/  STSM.16.M88.4 [R81+0x2000], R28 ;  /* 0x0020001c51007844 */ /* 0x0005e20000000200 */
[----:B------:R-:W-:Y:S01]  /*8850*/  @!PT LDS RZ, [RZ] ;  /* 0x00000000fffff984 */ /* 0x000fe20000000800 */
[----:B------:R-:W-:Y:S01]  /*8860*/  @!PT LDS RZ, [RZ] ;  /* 0x00000000fffff984 */ /* 0x000fe20000000800 */
[----:B------:R-:W-:Y:S01]  /*8870*/  @!PT LDS RZ, [RZ] ;  /* 0x00000000fffff984 */ /* 0x000fe20000000800 */
[----:B------:R-:W-:Y:S01]  /*8880*/  @!PT LDS RZ, [RZ] ;  /* 0x00000000fffff984 */ /* 0x000fe20000000800 */
[----:B------:R1:W-:Y:S07]  /*8890*/  MEMBAR.ALL.CTA ;  /* 0x0000000000007992 */ /* 0x0003ee0000008000 */
[----:B-1----:R-:W1:Y:S02]  /*88a0*/  FENCE.VIEW.ASYNC.S ;  /* 0x00000000000073c6 */ /* 0x002e640000000000 */
[----:B-1----:R-:W-:Y:S06]  /*88b0*/  BAR.SYNC.DEFER_BLOCKING 0x1, 0x80 ;  /* 0x0042000000007b1d */ /* 0x002fec0000010000 */
[----:B------:R-:W-:Y:S05]  /*88c0*/  @P0 BRA `(.L_x_100) ;  /* 0x0000000000200947 */ /* 0x000fea0003800000 */
[----:B------:R-:W1:Y:S01]  /*88d0*/  LDCU.64 UR6, c[0x0][0x348] ;  /* 0x00006900ff0677ac */ /* 0x000e620008000a00 */
[----:B------:R-:W-:Y:S02]  /*88e0*/  UIADD3 UR40, UPT, UPT, UR49, 0x2400, URZ ;  /* 0x0000240031287890 */ /* 0x000fe4000fffe0ff */
[----:B------:R-:W-:Y:S02]  /*88f0*/  UIADD3 UR41, UPT, UPT, UR52, 0x20, URZ ;  /* 0x0000002034297890 */ /* 0x000fe4000fffe0ff */
[----:B-1----:R-:W-:Y:S04]  /*8900*/  UIADD3 UR4, UP0, UPT, UR6, 0x780, URZ ;  /* 0x0000078006047890 */ /* 0x002fe8000ff1e0ff */
[----:B------:R-:W-:Y:S09]  /*8910*/  UIADD3.X UR5, UPT, UPT, URZ, UR7, URZ, UP0, !UPT ;  /* 0x00000007ff057290 */ /* 0x000ff200087fe4ff */
[----:B------:R1:W-:Y:S01]  /*8920*/  UTMASTG.5D [UR40], [UR4] ;  /* 0x00000028040073b5 */ /* 0x0003e20008020000 */
[----:B------:R0:W-:Y:S01]  /*8930*/  UTMACMDFLUSH ;  /* 0x00000000000079b7 */ /* 0x0001e20000000000 */
[----:B-1----:R-:W-:Y:S04]  /*8940*/  DEPBAR.LE SB0, 0x1 ;  /* 0x000080400000791a */ /* 0x002fe80000000000 */
.L_x_100:
[----:B------:R-:W-:Y:S05]  /*8950*/  BSYNC.RECONVERGENT B0 ;  /* 0x0000000000007941 */ /* 0x000fea0003800200 */
.L_x_99:
[----:B------:R-:W-:Y:S01]  /*8960*/  BAR.SYNC.DEFER_BLOCKING 0x1, 0x80 ;  /* 0x0042000000007b1d */ /* 0x000fe20000010000 */
[----:B------:R-:W-:Y:S04]  /*8970*/  UIADD3 UR4, UPT, UPT, UR51, 0x1, URZ ;  /* 0x0000000133047890 */ /* 0x000fe8000fffe0ff */
[----:B------:R-:W-:Y:S04]  /*8980*/  UISETP.NE.AND UP0, UPT, UR4, 0x4, UPT ;  /* 0x000000040400788c */ /* 0x000fe8000bf05270 */
[----:B------:R-:W-:Y:S01]  /*8990*/  USEL UR50, UR4, URZ, UP0 ;  /* 0x000000ff04327287 */ /* 0x000fe20008000000 */
[----:B------:R1:W-:Y:S01]  /*89a0*/  @P6 SYNCS.ARRIVE.TRANS64.RED.A1T0 RZ, [R40+URZ], RZ ;  /* 0x000000ff28ff69a7 */ /* 0x0003e200081004ff */
[----:B------:R-:W-:Y:S01]  /*89b0*/  BSSY B1, `(.L_x_101) ;  /* 0x0000018000017945 */ /* 0x000fe20003800000 */
[----:B------:R-:W3:Y:S02]  /*89c0*/  @P6 SYNCS.PHASECHK.TRANS64.TRYWAIT P0, [R91+URZ+0x40], R92 ;  /* 0x0000405c5b0065a7 */ /* 0x000ee400080011ff */
[----:B---3--:R-:W-:Y:S01]  /*89d0*/  @P6 SEL R87, RZ, 0x1, !P0 ;  /* 0x00000001ff576807 */ /* 0x008fe20004000000 */
[----:B-1----:R-:W-:Y:S06]  /*89e0*/  @!P6 BRA `(.L_x_102) ;  /* 0x000000000050e947 */ /* 0x002fec0003800000 */
        /* <DEDUP_REMOVED lines=8> */
[----:B------:R-:W-:Y:S04]  /*8a70*/  SHF.L.U32 R4, R66, 0x1f, RZ ;  /* 0x0000001f42047819 */ /* 0x000fe800000006ff */
[----:B------:R-:W1:Y:S02]  /*8a80*/  SYNCS.PHASECHK.TRANS64.TRYWAIT P0, [R91+URZ+0x40], R4 ;  /* 0x000040045b0075a7 */ /* 0x000e6400080011ff */
[----:B-1----:R-:W-:Y:S05]  /*8a90*/  @!P0 BRA `(.L_x_105) ;  /* 0x0000001c008c8947 */ /* 0x002fea0003800000 */
.L_x_104:
[----:B------:R-:W-:Y:S05]  /*8aa0*/  BSYNC B0 ;  /* 0x0000000000007941 */ /* 0x000fea0003800000 */
.L_x_103:
        /* <DEDUP_REMOVED lines=8> */
.L_x_102:
[----:B------:R-:W-:Y:S05]  /*8b30*/  BSYNC B1 ;  /* 0x0000000000017941 */ /* 0x000fea0003800000 */
.L_x_101:
[----:B-1----:R-:W-:Y:S05]  /*8b40*/  VIADD R3, R25, 0x40 ;  /* 0x0000004019037836 */ /* 0x002fea0000000000 */
[----:B------:R-:W-:Y:S04]  /*8b50*/  SHF.R.U32.HI R3, RZ, 0x15, R3 ;  /* 0x00000015ff037819 */ /* 0x000fe80000011603 */
[----:B------:R-:W-:Y:S11]  /*8b60*/  LOP3.LUT P0, RZ, R3, 0x3, R70, 0x48, !PT ;  /* 0x0000000303ff7812 */ /* 0x000ff60007804846 */
[----:B------:R-:W-:Y:S02]  /*8b70*/  @!UPT UIADD3 URZ, UPT, UPT, URZ, URZ, URZ ;  /* 0x000000fffffff290 */ /* 0x000fe4000fffe0ff */
[----:B------:R-:W-:Y:S05]  /*8b80*/  @!P0 BRA `(.L_x_106) ;  /* 0x0000000000408947 */ /* 0x000fea0003800000 */
[----:B------:R-:W1:Y:S01]  /*8b90*/  LDCU.64 UR8, c[0x4][0x70] ;  /* 0x01000e00ff0877ac */ /* 0x000e620008000a00 */
[----:B------:R-:W-:Y:S01]  /*8ba0*/  MOV R3, 0x0 ;  /* 0x0000000000037802 */ /* 0x000fe20000000f00 */
[----:B------:R-:W-:Y:S02]  /*8bb0*/  HFMA2 R12, -RZ, RZ, 0, 5.9604644775390625e-08 ;  /* 0x00000001ff0c7431 */ /* 0x000fe400000001ff */
[----:B------:R-:W-:Y:S02]  /*8bc0*/  IMAD.MOV.U32 R8, RZ, RZ, 0x192 ;  /* 0x00000192ff087424 */ /* 0x000fe400078e00ff */
[----:B------:R-:W-:Y:S01]  /*8bd0*/  IMAD.MOV.U32 R13, RZ, RZ, RZ ;  /* 0x000000ffff0d7224 */ /* 0x000fe200078e00ff */
[----:B------:R-:W5:Y:S01]  /*8be0*/  LDCU.64 UR6, c[0x4][0x78] ;  /* 0x01000f00ff0677ac */ /* 0x000f620008000a00 */
[----:B------:R-:W2:Y:S01]  /*8bf0*/  LDC.64 R2, c[0x4][R3] ;  /* 0x0100000003027b82 */ /* 0x000ea20000000a00 */
[----:B------:R-:W3:Y:S01]  /*8c00*/  LDCU.64 UR4, c[0x4][0x10] ;  /* 0x01000200ff0477ac */ /* 0x000ee20008000a00 */
[----:B-1----:R-:W-:Y:S01]  /*8c10*/  MOV R5, UR9 ;  /* 0x0000000900057c02 */ /* 0x002fe20008000f00 */
[----:B------:R-:W-:Y:S01]  /*8c20*/  IMAD.U32 R4, RZ, RZ, UR8 ;  /* 0x00000008ff047e24 */ /* 0x000fe2000f8e00ff */
[----:B-----5:R-:W-:Y:S01]  /*8c30*/  MOV R7, UR7 ;  /* 0x0000000700077c02 */ /* 0x020fe20008000f00 */
[----:B------:R-:W-:Y:S01]  /*8c40*/  IMAD.U32 R6, RZ, RZ, UR6 ;  /* 0x00000006ff067e24 */ /* 0x000fe2000f8e00ff */
[----:B---3--:R-:W-:Y:S01]  /*8c50*/  MOV R11, UR5 ;  /* 0x00000005000b7c02 */ /* 0x008fe20008000f00 */
[----:B------:R-:W-:Y:S02]  /*8c60*/  IMAD.U32 R10, RZ, RZ, UR4 ;  /* 0x00000004ff0a7e24 */ /* 0x000fe4000f8e00ff */
[----:B------:R-:W-:Y:S07]  /*8c70*/  LEPC R20, `(.L_x_106) ;  /* 0x000000001014794e */ /* 0x000fee0000000000 */
[----:B--2-4-:R-:W-:Y:S05]  /*8c80*/  CALL.ABS.NOINC R2 ;  /* 0x0000000002007343 */ /* 0x014fea0003c00000 */
.L_x_106:
[----:B---3--:R-:W-:Y:S01]  /*8c90*/  LOP3.LUT R20, R56, 0xffffe000, RZ, 0xc0, !PT ;  /* 0xffffe00038147812 */ /* 0x008fe200078ec0ff */
[----:B------:R-:W-:Y:S05]  /*8ca0*/  WARPSYNC.ALL ;  /* 0x0000000000007948 */ /* 0x000fea0003800000 */
[----:B------:R-:W-:Y:S01]  /*8cb0*/  R2UR UR4, R25 ;  /* 0x00000000190472ca */ /* 0x000fe200000e0000 */
[----:B------:R-:W-:Y:S01]  /*8cc0*/  IMAD.U32 R91, RZ, RZ, UR50 ;  /* 0x00000032ff5b7e24 */ /* 0x000fe2000f8e00ff */
[----:B------:R-:W-:Y:S01]  /*8cd0*/  LOP3.LUT R21, R57, 0xffffe000, RZ, 0xc0, !PT ;  /* 0xffffe00039157812 */ /* 0x000fe200078ec0ff */
[----:B------:R-:W-:Y:S01]  /*8ce0*/  BSSY.RECONVERGENT B0, `(.L_x_107) ;  /* 0x000005b000007945 */ /* 0x000fe20003800200 */
[----:B------:R-:W-:Y:S02]  /*8cf0*/  LOP3.LUT R41, R58, 0xffffe000, RZ, 0xc0, !PT ;  /* 0xffffe0003a297812 */ /* 0x000fe400078ec0ff */
[----:B----4-:R-:W-:Y:S02]  /*8d00*/  LOP3.LUT R26, R54, 0xffffe000, RZ, 0xc0, !PT ;  /* 0xffffe000361a7812 */ /* 0x010fe400078ec0ff */
[----:B------:R-:W-:Y:S02]  /*8d10*/  LOP3.LUT R40, R50, 0xffffe000, RZ, 0xc0, !PT ;  /* 0xffffe00032287812 */ /* 0x000fe400078ec0ff */
[----:B------:R-:W-:Y:S02]  /*8d20*/  ISETP.NE.AND P6, PT, R79, RZ, PT ;  /* 0x000000ff4f00720c */ /* 0x000fe40003fc5270 */
[----:B------:R-:W-:Y:S01]  /*8d30*/  ISETP.NE.AND P0, PT, R68, RZ, PT ;  /* 0x000000ff4400720c */ /* 0x000fe20003f05270 */
[----:B------:R-:W1:Y:S01]  /*8d40*/  LDTM.16dp128bit.x8 R4, tmem[UR4+0x40] ;  /* 0x00004004000479ee */ /* 0x000e620008180000 */
[----:B------:R-:W-:Y:S09]  /*8d50*/  LEA R93, R85, UR49, 0x3 ;  /* 0x00000031555d7c11 */ /* 0x000ff2000f8e18ff */
[----:B------:R-:W-:Y:S05]  /*8d60*/  @P6 LEA R91, R91, UR49, 0x3 ;  /* 0x000000315b5b6c11 */ /* 0x000fea000f8e18ff */
[----:B------:R-:W-:Y:S01]  /*8d70*/  @P6 VIADD R92, R91, 0x60 ;  /* 0x000000605b5c6836 */ /* 0x000fe20000000000 */
[----:B------:R-:W-:Y:S04]  /*8d80*/  @P6 SHF.L.U32 R91, R66, 0x1f, RZ ;  /* 0x0000001f425b6819 */ /* 0x000fe800000006ff */
[----:B------:R-:W-:Y:S01]  /*8d90*/  @P6 PRMT R92, R89, 0x654, R92 ;  /* 0x00000654595c6816 */ /* 0x000fe2000000005c */
[C---:B-1----:R-:W-:Y:S01]  /*8da0*/  FMUL R0, R24.reuse, R4 ;  /* 0x0000000418007220 */ /* 0x042fe20000400000 */
[C---:B------:R-:W-:Y:S01]  /*8db0*/  FMUL R2, R24.reuse, R5 ;  /* 0x0000000518027220 */ /* 0x040fe20000400000 */
[C---:B------:R-:W-:Y:S01]  /*8dc0*/  FMUL R3, R24.reuse, R10 ;  /* 0x0000000a18037220 */ /* 0x040fe20000400000 */
[----:B------:R-:W-:Y:S01]  /*8dd0*/  FMUL R4, R24, R11 ;  /* 0x0000000b18047220 */ /* 0x000fe20000400000 */
[C---:B--2---:R-:W-:Y:S01]  /*8de0*/  FFMA R28, R27.reuse, R20, R0 ;  /* 0x000000141b1c7223 */ /* 0x044fe20000000000 */
[----:B------:R-:W-:Y:S01]  /*8df0*/  LOP3.LUT R20, R52, 0xffffe000, RZ, 0xc0, !PT ;  /* 0xffffe00034147812 */ /* 0x000fe200078ec0ff */
        /* <DEDUP_REMOVED lines=14> */
[----:B------:R-:W-:Y:S01]  /*8ee0*/  FFMA R32, R27, R20, R0 ;  /* 0x000000141b207223 */ /* 0x000fe20000000000 */
        /* <DEDUP_REMOVED lines=12> */
[C---:B------:R-:W-:Y:S01]  /*8fb0*/  FFMA R35, R27.reuse, R20, R4 ;  /* 0x000000141b237223 */ /* 0x040fe20000000004 */
[----:B------:R-:W-:Y:S01]  /*8fc0*/  LOP3.LUT R20, R44, 0xffffe000, RZ, 0xc0, !PT ;  /* 0xffffe0002c147812 */ /* 0x000fe200078ec0ff */
[C---:B------:R-:W-:Y:S01]  /*8fd0*/  FMUL R8, R24.reuse, R15 ;  /* 0x0000000f18087220 */ /* 0x040fe20000400000 */
[C---:B------:R-:W-:Y:S01]  /*8fe0*/  FFMA R36, R27.reuse, R26, R5 ;  /* 0x0000001a1b247223 */ /* 0x040fe20000000005 */
[C---:B------:R-:W-:Y:S01]  /*8ff0*/  FFMA R37, R27.reuse, R21, R6 ;  /* 0x000000151b257223 */ /* 0x040fe20000000006 */
[----:B------:R-:W-:Y:S01]  /*9000*/  FFMA R38, R27, R40, R7 ;  /* 0x000000281b267223 */ /* 0x000fe20000000007 */
[C---:B------:R-:W-:Y:S01]  /*9010*/  FMUL R9, R24.reuse, R16 ;  /* 0x0000001018097220 */ /* 0x040fe20000400000 */
[----:B------:R-:W-:Y:S01]  /*9020*/  LOP3.LUT R21, R45, 0xffffe000, RZ, 0xc0, !PT ;  /* 0xffffe0002d157812 */ /* 0x000fe200078ec0ff */
[----:B------:R-:W-:Y:S01]  /*9030*/  FFMA R39, R27, R41, R8 ;  /* 0x000000291b277223 */ /* 0x000fe20000000008 */
[----:B------:R-:W-:Y:S01]  /*9040*/  FMUL R10, R24, R17 ;  /* 0x00000011180a7220 */ /* 0x000fe20000400000 */
[----:B------:R-:W-:Y:S01]  /*9050*/  LOP3.LUT R26, R46, 0xffffe000, RZ, 0xc0, !PT ;  /* 0xffffe0002e1a7812 */ /* 0x000fe200078ec0ff */
        /* <DEDUP_REMOVED lines=35> */
.L_x_108:
[----:B------:R-:W-:Y:S05]  /*9290*/  BSYNC.RECONVERGENT B0 ;  /* 0x0000000000007941 */ /* 0x000fea0003800200 */
.L_x_107:
        /* <DEDUP_REMOVED lines=20> */
.L_x_112:
[----:B------:R-:W-:Y:S05]  /*93e0*/  BSYNC B0 ;  /* 0x0000000000007941 */ /* 0x000fea0003800000 */
.L_x_111:
[----:B------:R-:W-:Y:S11]  /*93f0*/  ISETP.NE.AND P0, PT, R88, RZ, PT ;  /* 0x000000ff5800720c */ /* 0x000ff60003f05270 */
[----:B------:R-:W-:Y:S02]  /*9400*/  @!UPT UIADD3 URZ, UPT, UPT, URZ, URZ, URZ ;  /* 0x000000fffffff290 */ /* 0x000fe4000fffe0ff */
[----:B-1----:R-:W-:Y:S01]  /*9410*/  @P0 IADD3 R0, PT, PT, R75, R90, RZ ;  /* 0x0000005a4b000210 */ /* 0x002fe20007ffe0ff */
[----:B------:R-:W-:Y:S05]  /*9420*/  @P0 WARPSYNC.ALL ;  /* 0x0000000000000948 */ /* 0x000fea0003800000 */
[----:B------:R1:W3:Y:S04]  /*9430*/  @P0 LDSM.16.M88.4 R56, [R85+UR49+0x400] ;  /* 0x000400315538083b */ /* 0x0002e80008000200 */
[----:B------:R1:W4:Y:S04]  /*9440*/  @P0 LDSM.16.M88.4 R52, [R2+0x400] ;  /* 0x000400000234083b */ /* 0x0003280000000200 */
[----:B------:R1:W1:Y:S04]  /*9450*/  @P0 LDSM.16.M88.4 R48, [R90+0x400] ;  /* 0x000400005a30083b */ /* 0x0002680000000200 */
[----:B------:R1:W1:Y:S02]  /*9460*/  @P0 LDSM.16.M88.4 R44, [R0+0x400] ;  /* 0x00040000002c083b */ /* 0x0002640000000200 */
.L_x_110:
[----:B------:R-:W-:Y:S05]  /*9470*/  BSYNC B1 ;  /* 0x0000000000017941 */ /* 0x000fea0003800000 */
.L_x_109:
        /* <DEDUP_REMOVED lines=10> */
[----:B------:R-:W2:Y:S01]  /*9520*/  LDCU.64 UR6, c[0x4][0x78] ;  /* 0x01000f00ff0677ac */ /* 0x000ea20008000a00 */
[----:B-1----:R-:W1:Y:S01]  /*9530*/  LDC.64 R2, c[0x4][R3] ;  /* 0x0100000003027b82 */ /* 0x002e620000000a00 */
[----:B------:R-:W3:Y:S01]  /*9540*/  LDCU.64 UR4, c[0x4][0x10] ;  /* 0x01000200ff0477ac */ /* 0x000ee20008000a00 */
[----:B-----5:R-:W-:Y:S01]  /*9550*/  MOV R5, UR9 ;  /* 0x0000000900057c02 */ /* 0x020fe20008000f00 */
[----:B------:R-:W-:Y:S01]  /*9560*/  IMAD.U32 R4, RZ, RZ, UR8 ;  /* 0x00000008ff047e24 */ /* 0x000fe2000f8e00ff */
[----:B--2---:R-:W-:Y:S01]  /*9570*/  MOV R7, UR7 ;  /* 0x0000000700077c02 */ /* 0x004fe20008000f00 */
[----:B------:R-:W-:Y:S01]  /*9580*/  IMAD.U32 R6, RZ, RZ, UR6 ;  /* 0x00000006ff067e24 */ /* 0x000fe2000f8e00ff */
[----:B---3--:R-:W-:Y:S01]  /*9590*/  MOV R11, UR5 ;  /* 0x00000005000b7c02 */ /* 0x008fe20008000f00 */
[----:B------:R-:W-:Y:S02]  /*95a0*/  IMAD.U32 R10, RZ, RZ, UR4 ;  /* 0x00000004ff0a7e24 */ /* 0x000fe4000f8e00ff */
[----:B------:R-:W-:Y:S07]  /*95b0*/  LEPC R20, `(.L_x_114) ;  /* 0x000000001014794e */ /* 0x000fee0000000000 */
[----:B-1--4-:R-:W-:Y:S05]  /*95c0*/  CALL.ABS.NOINC R2 ;  /* 0x0000000002007343 */ /* 0x012fea0003c00000 */
.L_x_114:
[----:B------:R-:W-:Y:S01]  /*95d0*/  ISETP.NE.AND P0, PT, R68, RZ, PT ;  /* 0x000000ff4400720c */ /* 0x000fe20003f05270 */
[----:B------:R-:W-:Y:S05]  /*95e0*/  WARPSYNC.ALL ;  /* 0x0000000000007948 */ /* 0x000fea0003800000 */
[----:B------:R-:W-:Y:S01]  /*95f0*/  R2UR UR4, R25 ;  /* 0x00000000190472ca */ /* 0x000fe200000e0000 */
[----:B------:R-:W5:Y:S01]  /*9600*/  S2UR UR5, SR_CgaCtaId ;  /* 0x00000000000579c3 */ /* 0x000f620000008800 */
[----:B-1-3--:R-:W-:Y:S01]  /*9610*/  LOP3.LUT R0, R56, 0xffffe000, RZ, 0xc0, !PT ;  /* 0xffffe00038007812 */ /* 0x00afe200078ec0ff */
[----:B------:R-:W-:Y:S01]  /*9620*/  BSSY.RECONVERGENT B0, `(.L_x_115) ;  /* 0x000005a000007945 */ /* 0x000fe20003800200 */
[----:B------:R-:W-:Y:S02]  /*9630*/  LOP3.LUT R2, R57, 0xffffe000, RZ, 0xc0, !PT ;  /* 0xffffe00039027812 */ /* 0x000fe400078ec0ff */
[----:B------:R-:W-:Y:S02]  /*9640*/  LOP3.LUT R3, R58, 0xffffe000, RZ, 0xc0, !PT ;  /* 0xffffe0003a037812 */ /* 0x000fe400078ec0ff */
[----:B------:R-:W-:Y:S02]  /*9650*/  LOP3.LUT R20, R59, 0xffffe000, RZ, 0xc0, !PT ;  /* 0xffffe0003b147812 */ /* 0x000fe400078ec0ff */
[----:B----4-:R-:W-:Y:S02]  /*9660*/  LOP3.LUT R21, R52, 0xffffe000, RZ, 0xc0, !PT ;  /* 0xffffe00034157812 */ /* 0x010fe400078ec0ff */
[----:B------:R-:W-:Y:S01]  /*9670*/  LOP3.LUT R26, R53, 0xffffe000, RZ, 0xc0, !PT ;  /* 0xffffe000351a7812 */ /* 0x000fe200078ec0ff */
[----:B------:R-:W1:Y:S01]  /*9680*/  LDTM.16dp128bit.x8 R4, tmem[UR4+0x60] ;  /* 0x00006004000479ee */ /* 0x000e620008180000 */
[----:B------:R-:W-:Y:S01]  /*9690*/  R2UR UR4, R83 ;  /* 0x00000000530472ca */ /* 0x000fe200000e0000 */
[----:B------:R-:W-:Y:S01]  /*96a0*/  NOP ;  /* 0x0000000000007918 */ /* 0x000fe20000000000 */
[----:B--2---:R-:W-:Y:S02]  /*96b0*/  LOP3.LUT R29, R54, 0xffffe000, RZ, 0xc0, !PT ;  /* 0xffffe000361d7812 */ /* 0x004fe400078ec0ff */
[----:B------:R-:W-:Y:S02]  /*96c0*/  LOP3.LUT R28, R55, 0xffffe000, RZ, 0xc0, !PT ;  /* 0xffffe000371c7812 */ /* 0x000fe400078ec0ff */
[----:B------:R-:W-:Y:S02]  /*96d0*/  LOP3.LUT R31, R48, 0xffffe000, RZ, 0xc0, !PT ;  /* 0xffffe000301f7812 */ /* 0x000fe400078ec0ff */
[----:B------:R-:W-:Y:S02]  /*96e0*/  LOP3.LUT R30, R49, 0xffffe000, RZ, 0xc0, !PT ;  /* 0xffffe000311e7812 */ /* 0x000fe400078ec0ff */
[----:B------:R-:W-:Y:S02]  /*96f0*/  LOP3.LUT R33, R50, 0xffffe000, RZ, 0xc0, !PT ;  /* 0xffffe00032217812 */ /* 0x000fe400078ec0ff */
[----:B------:R-:W-:Y:S01]  /*9700*/  LOP3.LUT R32, R51, 0xffffe000, RZ, 0xc0, !PT ;  /* 0xffffe00033207812 */ /* 0x000fe200078ec0ff */
[----:B------:R-:W-:Y:S01]  /*9710*/  UIADD3 UR4, UPT, UPT, UR4, 0xb0, URZ ;  /* 0x000000b004047890 */ /* 0x000fe2000fffe0ff */
[----:B------:R-:W-:Y:S02]  /*9720*/  LOP3.LUT R35, R44, 0xffffe000, RZ, 0xc0, !PT ;  /* 0xffffe0002c237812 */ /* 0x000fe400078ec0ff */
[----:B------:R-:W-:Y:S02]  /*9730*/  LOP3.LUT R34, R45, 0xffffe000, RZ, 0xc0, !PT ;  /* 0xffffe0002d227812 */ /* 0x000fe400078ec0ff */
[----:B------:R-:W-:Y:S02]  /*9740*/  LOP3.LUT R37, R46, 0xffffe000, RZ, 0xc0, !PT ;  /* 0xffffe0002e257812 */ /* 0x000fe400078ec0ff */
[----:B------:R-:W-:Y:S01]  /*9750*/  LOP3.LUT R36, R47, 0xffffe000, RZ, 0xc0, !PT ;  /* 0xffffe0002f247812 */ /* 0x000fe200078ec0ff */
[C---:B-1----:R-:W-:Y:S01]  /*9760*/  FMUL R4, R24.reuse, R4 ;  /* 0x0000000418047220 */ /* 0x042fe20000400000 */
[C---:B------:R-:W-:Y:S01]  /*9770*/  FMUL R5, R24.reuse, R5 ;  /* 0x0000000518057220 */ /* 0x040fe20000400000 */
[C---:B------:R-:W-:Y:S01]  /*9780*/  FMUL R6, R24.reuse, R6 ;  /* 0x0000000618067220 */ /* 0x040fe20000400000 */
[C---:B------:R-:W-:Y:S01]  /*9790*/  FMUL R7, R24.reuse, R7 ;  /* 0x0000000718077220 */ /* 0x040fe20000400000 */
[C---:B------:R-:W-:Y:S01]  /*97a0*/  FFMA R4, R27.reuse, R0, R4 ;  /* 0x000000001b047223 */ /* 0x040fe20000000004 */
[C---:B------:R-:W-:Y:S01]  /*97b0*/  FMUL R8, R24.reuse, R8 ;  /* 0x0000000818087220 */ /* 0x040fe20000400000 */
[C---:B------:R-:W-:Y:S01]  /*97c0*/  FFMA R5, R27.reuse, R2, R5 ;  /* 0x000000021b057223 */ /* 0x040fe20000000005 */
[C---:B------:R-:W-:Y:S01]  /*97d0*/  FMUL R9, R24.reuse, R9 ;  /* 0x0000000918097220 */ /* 0x040fe20000400000 */
[C---:B------:R-:W-:Y:S01]  /*97e0*/  FFMA R6, R27.reuse, R3, R6 ;  /* 0x000000031b067223 */ /* 0x040fe20000000006 */
[----:B------:R-:W-:Y:S01]  /*97f0*/  F2FP.TF32.F32.PACK_B R4, R4 ;  /* 0x00000004ff04723e */ /* 0x000fe200024050ff */
[C---:B------:R-:W-:Y:S01]  /*9800*/  FMUL R10, R24.reuse, R10 ;  /* 0x0000000a180a7220 */ /* 0x040fe20000400000 */
[----:B------:R-:W-:Y:S01]  /*9810*/  F2FP.TF32.F32.PACK_B R5, R5 ;  /* 0x00000005ff05723e */ /* 0x000fe200024050ff */
[C---:B------:R-:W-:Y:S01]  /*9820*/  FFMA R7, R27.reuse, R20, R7 ;  /* 0x000000141b077223 */ /* 0x040fe20000000007 */
[C---:B------:R-:W-:Y:S01]  /*9830*/  FMUL R11, R24.reuse, R11 ;  /* 0x0000000b180b7220 */ /* 0x040fe20000400000 */
[----:B-----5:R-:W-:Y:S01]  /*9840*/  UPRMT UR4, UR5, 0x654, UR4 ;  /* 0x0000065405047896 */ /* 0x020fe20008000004 */
[C---:B------:R-:W-:Y:S01]  /*9850*/  FFMA R8, R27.reuse, R21, R8 ;  /* 0x000000151b087223 */ /* 0x040fe20000000008 */
[C---:B------:R-:W-:Y:S01]  /*9860*/  FMUL R12, R24.reuse, R12 ;  /* 0x0000000c180c7220 */ /* 0x040fe20000400000 */
[C---:B------:R-:W-:Y:S01]  /*9870*/  FFMA R9, R27.reuse, R26, R9 ;  /* 0x0000001a1b097223 */ /* 0x040fe20000000009 */
[C---:B------:R-:W-:Y:S01]  /*9880*/  FMUL R13, R24.reuse, R13 ;  /* 0x0000000d180d7220 */ /* 0x040fe20000400000 */
[C---:B------:R-:W-:Y:S01]  /*9890*/  FFMA R10, R27.reuse, R29, R10 ;  /* 0x0000001d1b0a7223 */ /* 0x040fe2000000000a */
[C---:B------:R-:W-:Y:S01]  /*98a0*/  FMUL R14, R24.reuse, R14 ;  /* 0x0000000e180e7220 */ /* 0x040fe20000400000 */
[C---:B------:R-:W-:Y:S01]  /*98b0*/  FFMA R11, R27.reuse, R28, R11 ;  /* 0x0000001c1b0b7223 */ /* 0x040fe2000000000b */
[C---:B------:R-:W-:Y:S01]  /*98c0*/  FMUL R15, R24.reuse, R15 ;  /* 0x0000000f180f7220 */ /* 0x040fe20000400000 */
[----:B------:R-:W-:Y:S01]  /*98d0*/  F2FP.TF32.F32.PACK_B R6, R6 ;  /* 0x00000006ff06723e */ /* 0x000fe200024050ff */
[C---:B------:R-:W-:Y:S01]  /*98e0*/  FFMA R12, R27.reuse, R31, R12 ;  /* 0x0000001f1b0c7223 */ /* 0x040fe2000000000c */
[----:B------:R-:W-:Y:S01]  /*98f0*/  F2FP.TF32.F32.PACK_B R7, R7 ;  /* 0x00000007ff07723e */ /* 0x000fe200024050ff */
[C---:B------:R-:W-:Y:S01]  /*9900*/  FMUL R16, R24.reuse, R16 ;  /* 0x0000001018107220 */ /* 0x040fe20000400000 */
[C---:B------:R-:W-:Y:S01]  /*9910*/  FFMA R13, R27.reuse, R30, R13 ;  /* 0x0000001e1b0d7223 */ /* 0x040fe2000000000d */
[C---:B------:R-:W-:Y:S01]  /*9920*/  FMUL R17, R24.reuse, R17 ;  /* 0x0000001118117220 */ /* 0x040fe20000400000 */
[C---:B------:R-:W-:Y:S01]  /*9930*/  FFMA R14, R27.reuse, R33, R14 ;  /* 0x000000211b0e7223 */ /* 0x040fe2000000000e */
[C---:B------:R-:W-:Y:S01]  /*9940*/  FMUL R18, R24.reuse, R18 ;  /* 0x0000001218127220 */ /* 0x040fe20000400000 */
[C---:B------:R-:W-:Y:S01]  /*9950*/  FFMA R15, R27.reuse, R32, R15 ;  /* 0x000000201b0f7223 */ /* 0x040fe2000000000f */
[----:B------:R-:W-:Y:S01]  /*9960*/  FMUL R19, R24, R19 ;  /* 0x0000001318137220 */ /* 0x000fe20000400000 */
[----:B------:R-:W-:Y:S01]  /*9970*/  F2FP.TF32.F32.PACK_B R8, R8 ;  /* 0x00000008ff08723e */ /* 0x000fe200024050ff */
[C---:B------:R-:W-:Y:S01]  /*9980*/  FFMA R16, R27.reuse, R35, R16 ;  /* 0x000000231b107223 */ /* 0x040fe20000000010 */
[----:B------:R-:W-:Y:S01]  /*9990*/  F2FP.TF32.F32.PACK_B R9, R9 ;  /* 0x00000009ff09723e */ /* 0x000fe200024050ff */
[----:B------:R-:W-:Y:S01]  /*99a0*/  SYNCS.ARRIVE.TRANS64.RED.A1T0 RZ, [UR4], RZ ;  /* 0x000000ffffff79a7 */ /* 0x000fe20008100404 */
[----:B------:R1:W-:Y:S01]  /*99b0*/  STSM.16.M88.4 [R82+0x6400], R4 ;  /* 0x0064000452007844 */ /* 0x0003e20000000200 */
[----:B------:R-:W-:Y:S01]  /*99c0*/  F2FP.TF32.F32.PACK_B R10, R10 ;  /* 0x0000000aff0a723e */ /* 0x000fe200024050ff */
[C---:B------:R-:W-:Y:S01]  /*99d0*/  FFMA R17, R27.reuse, R34, R17 ;  /* 0x000000221b117223 */ /* 0x040fe20000000011 */
[----:B------:R-:W-:Y:S01]  /*99e0*/  F2FP.TF32.F32.PACK_B R11, R11 ;  /* 0x0000000bff0b723e */ /* 0x000fe200024050ff */
[C---:B------:R-:W-:Y:S01]  /*99f0*/  FFMA R18, R27.reuse, R37, R18 ;  /* 0x000000251b127223 */ /* 0x040fe20000000012 */
[----:B------:R-:W-:Y:S01]  /*9a00*/  FFMA R19, R27, R36, R19 ;  /* 0x000000241b137223 */ /* 0x000fe20000000013 */
[----:B------:R-:W-:Y:S02]  /*9a10*/  F2FP.TF32.F32.PACK_B R12, R12 ;  /* 0x0000000cff0c723e */ /* 0x000fe400024050ff */
[----:B------:R1:W-:Y:S01]  /*9a20*/  STSM.16.M88.4 [R80+0x6400], R8 ;  /* 0x0064000850007844 */ /* 0x0003e20000000200 */
[----:B------:R-:W-:Y:S02]  /*9a30*/  F2FP.TF32.F32.PACK_B R13, R13 ;  /* 0x0000000dff0d723e */ /* 0x000fe400024050ff */
[----:B------:R-:W-:Y:S02]  /*9a40*/  F2FP.TF32.F32.PACK_B R14, R14 ;  /* 0x0000000eff0e723e */ /* 0x000fe400024050ff */
        /* <DEDUP_REMOVED lines=16> */
[----:B------:R-:W-:Y:S02]  /*9b50*/  UIADD3 UR40, UPT, UPT, UR49, 0x6400, URZ ;  /* 0x0000640031287890 */ /* 0x000fe4000fffe0ff */
[----:B------:R-:W-:Y:S02]  /*9b60*/  UIADD3 UR41, UPT, UPT, UR52, 0x60, URZ ;  /* 0x0000006034297890 */ /* 0x000fe4000fffe0ff */
[----:B--2---:R-:W-:Y:S04]  /*9b70*/  UIADD3 UR4, UP0, UPT, UR6, 0x780, URZ ;  /* 0x0000078006047890 */ /* 0x004fe8000ff1e0ff */
[----:B------:R-:W-:Y:S09]  /*9b80*/  UIADD3.X UR5, UPT, UPT, URZ, UR7, URZ, UP0, !UPT ;  /* 0x00000007ff057290 */ /* 0x000ff200087fe4ff */
[----:B------:R2:W-:Y:S01]  /*9b90*/  UTMASTG.5D [UR40], [UR4] ;  /* 0x00000028040073b5 */ /* 0x0005e20008020000 */
[----:B------:R0:W-:Y:S01]  /*9ba0*/  UTMACMDFLUSH ;  /* 0x00000000000079b7 */ /* 0x0001e20000000000 */
[----:B--2---:R-:W-:Y:S04]  /*9bb0*/  DEPBAR.LE SB0, 0x1 ;  /* 0x000080400000791a */ /* 0x004fe80000000000 */
.L_x_116:
[----:B------:R-:W-:Y:S05]  /*9bc0*/  BSYNC.RECONVERGENT B0 ;  /* 0x0000000000007941 */ /* 0x000fea0003800200 */
.L_x_115:
[----:B------:R-:W-:Y:S01]  /*9bd0*/  BAR.SYNC.DEFER_BLOCKING 0x1, 0x80 ;  /* 0x0042000000007b1d */ /* 0x000fe20000010000 */
[----:B------:R-:W-:Y:S01]  /*9be0*/  UISETP.NE.AND UP0, UPT, UR54, -0x4, UPT ;  /* 0xfffffffc3600788c */ /* 0x000fe2000bf05270 */
[----:B------:R-:W-:Y:S08]  /*9bf0*/  IADD3 R0, PT, PT, R22, 0x1, RZ ;  /* 0x0000000116007810 */ /* 0x000ff00007ffe0ff */
[----:B------:R-:W-:Y:S05]  /*9c00*/  BRA.U !UP0, `(.L_x_117) ;  /* 0x0000000108247547 */ /* 0x000fea000b800000 */
[----:B------:R-:W-:Y:S01]  /*9c10*/  ISETP.NE.AND P0, PT, R79, RZ, PT ;  /* 0x000000ff4f00720c */ /* 0x000fe20003f05270 */
[----:B------:R-:W-:Y:S01]  /*9c20*/  IMAD.U32 R2, RZ, RZ, UR51 ;  /* 0x00000033ff027e24 */ /* 0x000fe2000f8e00ff */
[----:B------:R-:W-:Y:S04]  /*9c30*/  UIADD3 UR4, UPT, UPT, UR51, 0x1, URZ ;  /* 0x0000000133047890 */ /* 0x000fe8000fffe0ff */
[----:B------:R-:W-:Y:S04]  /*9c40*/  UISETP.NE.AND UP0, UPT, UR4, 0x4, UPT ;  /* 0x000000040400788c */ /* 0x000fe8000bf05270 */
[----:B------:R-:W-:Y:S03]  /*9c50*/  USEL UR51, UR4, URZ, UP0 ;  /* 0x000000ff04337287 */ /* 0x000fe60008000000 */
[----:B------:R-:W-:Y:S05]  /*9c60*/  @P0 LEA R2, R2, UR49, 0x3 ;  /* 0x0000003102020c11 */ /* 0x000fea000f8e18ff */
[----:B------:R-:W-:Y:S05]  /*9c70*/  @P0 VIADD R2, R2, 0x60 ;  /* 0x0000006002020836 */ /* 0x000fea0000000000 */
[----:B------:R-:W-:Y:S04]  /*9c80*/  @P0 PRMT R2, R89, 0x654, R2 ;  /* 0x0000065459020816 */ /* 0x000fe80000000002 */
[----:B------:R2:W-:Y:S03]  /*9c90*/  @P0 SYNCS.ARRIVE.TRANS64.RED.A1T0 RZ, [R2+URZ], RZ ;  /* 0x000000ff02ff09a7 */ /* 0x0005e600081004ff */
.L_x_117:
[----:B------:R-:W-:Y:S01]  /*9ca0*/  R2UR UR5, R62 ;  /* 0x000000003e0572ca */ /* 0x000fe200000e0000 */
[----:B------:R-:W-:Y:S01]  /*9cb0*/  UISETP.NE.AND UP0, UPT, UR63, URZ, UPT ;  /* 0x000000ff3f00728c */ /* 0x000fe2000bf05270 */
[----:B------:R-:W-:Y:S01]  /*9cc0*/  R2UR UR4, R63 ;  /* 0x000000003f0472ca */ /* 0x000fe200000e0000 */
[----:B------:R-:W-:Y:S01]  /*9cd0*/  UIADD3 UR54, UPT, UPT, UR54, 0x4, URZ ;  /* 0x0000000436367890 */ /* 0x000fe2000fffe0ff */
[----:B------:R-:W-:Y:S02]  /*9ce0*/  R2UR UR50, R78 ;  /* 0x000000004e3272ca */ /* 0x000fe400000e0000 */
[----:B------:R-:W-:Y:S02]  /*9cf0*/  ISETP.NE.AND P0, PT, R0, 0x2, PT ;  /* 0x000000020000780c */ /* 0x000fe40003f05270 */
[----:B------:R-:W-:Y:S02]  /*9d00*/  LOP3.LUT R64, R64, 0x1, RZ, 0x3c, !PT ;  /* 0x0000000140407812 */ /* 0x000fe400078e3cff */
[----:B--2---:R-:W-:Y:S02]  /*9d10*/  SEL R2, RZ, 0x1, P0 ;  /* 0x00000001ff027807 */ /* 0x004fe40000000000 */
[----:B------:R-:W-:Y:S01]  /*9d20*/  SEL R22, R0, RZ, P0 ;  /* 0x000000ff00167207 */ /* 0x000fe20000000000 */
[----:B------:R-:W-:Y:S01]  /*9d30*/  UIADD3 UR21, UPT, UPT, UR36, UR5, URZ ;  /* 0x0000000524157290 */ /* 0x000fe2000fffe0ff */
[----:B------:R-:W-:Y:S01]  /*9d40*/  LOP3.LUT R65, R65, R2, RZ, 0x3c, !PT ;  /* 0x0000000241417212 */ /* 0x000fe200078e3cff */
[----:B------:R-:W-:Y:S01]  /*9d50*/  UIADD3 UR28, UPT, UPT, UR37, UR4, URZ ;  /* 0x00000004251c7290 */ /* 0x000fe2000fffe0ff */
[----:B------:R-:W-:Y:S11]  /*9d60*/  BRA.U UP0, `(.L_x_118) ;  /* 0xffffffc500507547 */ /* 0x000ff6000b83ffff */
[----:B------:R-:W-:-:S13]  /*9d70*/  R2UR UR4, R73 ;  /* 0x00000000490472ca */ /* 0x000fda00000e0000 */
[----:B------:R-:W-:-:S09]  /*9d80*/  UISETP.NE.AND UP0, UPT, UR4, URZ, UPT ;  /* 0x000000ff0400728c */ /* 0x000fd2000bf05270 */
[----:B------:R-:W-:Y:S05]  /*9d90*/  BRA.U !UP0, `(.L_x_119) ;  /* 0x0000000108487547 */ /* 0x000fea000b800000 */
[----:B------:R-:W2:Y:S02]  /*9da0*/  LDCU.64 UR4, c[0x0][0x990] ;  /* 0x00013200ff0477ac */ /* 0x000ea40008000a00 */
[----:B--2---:R-:W-:-:S04]  /*9db0*/  UISETP.NE.U32.AND UP0, UPT, UR4, URZ, UPT ;  /* 0x000000ff0400728c */ /* 0x004fc8000bf05070 */
[----:B------:R-:W-:-:S09]  /*9dc0*/  UISETP.NE.AND.EX UP0, UPT, UR5, URZ, UPT, UP0 ;  /* 0x000000ff0500728c */ /* 0x000fd2000bf05300 */
[----:B------:R-:W-:Y:S05]  /*9dd0*/  BRA.U UP0, `(.L_x_120) ;  /* 0x00000001000c7547 */ /* 0x000fea000b800000 */
[----:B------:R-:W-:-:S13]  /*9de0*/  FSETP.NEU.AND P0, PT, R27, RZ, PT ;  /* 0x000000ff1b00720b */ /* 0x000fda0003f0d000 */
[----:B------:R-:W-:Y:S05]  /*9df0*/  @!P0 EXIT ;  /* 0x000000000000894d */ /* 0x000fea0003800000 */
[----:B------:R-:W-:Y:S05]  /*9e00*/  BRA `(.L_x_119) ;  /* 0x00000000002c7947 */ /* 0x000fea0003800000 */
.L_x_120:
[----:B------:R-:W-:Y:S01]  /*9e10*/  ISETP.NE.AND P0, PT, R77, RZ, PT ;  /* 0x000000ff4d00720c */ /* 0x000fe20003f05270 */
[----:B------:R-:W-:-:S12]  /*9e20*/  BSSY.RECONVERGENT B0, `(.L_x_119) ;  /* 0x0000009000007945 */ /* 0x000fd80003800200 */
[----:B------:R-:W-:Y:S05]  /*9e30*/  @P0 BRA `(.L_x_121) ;  /* 0x0000000000140947 */ /* 0x000fea0003800000 */
[----:B------:R-:W2:Y:S02]  /*9e40*/  LDCU.64 UR4, c[0x0][0x988] ;  /* 0x00013100ff0477ac */ /* 0x000ea40008000a00 */
[----:B--2---:R-:W-:-:S04]  /*9e50*/  ISETP.NE.U32.AND P0, PT, RZ, UR4, PT ;  /* 0x00000004ff007c0c */ /* 0x004fc8000bf05070 */
[----:B------:R-:W-:-:S13]  /*9e60*/  ISETP.NE.AND.EX P0, PT, RZ, UR5, PT, P0 ;  /* 0x00000005ff007c0c */ /* 0x000fda000bf05300 */
[----:B------:R-:W-:Y:S05]  /*9e70*/  @!P0 EXIT ;  /* 0x000000000000894d */ /* 0x000fea0003800000 */
[----:B------:R-:W-:Y:S05]  /*9e80*/  BRA `(.L_x_122) ;  /* 0x0000000000087947 */ /* 0x000fea0003800000 */
.L_x_121:
[----:B------:R-:W-:-:S13]  /*9e90*/  FSETP.NEU.AND P0, PT, R27, RZ, PT ;  /* 0x000000ff1b00720b */ /* 0x000fda0003f0d000 */
[----:B------:R-:W-:Y:S05]  /*9ea0*/  @!P0 EXIT ;  /* 0x000000000000894d */ /* 0x000fea0003800000 */
.L_x_122:
[----:B------:R-:W-:Y:S05]  /*9eb0*/  BSYNC.RECONVERGENT B0 ;  /* 0x0000000000007941 */ /* 0x000fea0003800200 */
.L_x_119:
[----:B------:R-:W2:Y:S01]  /*9ec0*/  S2UR UR5, SR_CgaCtaId ;  /* 0x00000000000579c3 */ /* 0x000ea20000008800 */
[----:B------:R-:W-:Y:S01]  /*9ed0*/  ULEA UR4, UR51, UR49, 0x3 ;  /* 0x0000003133047291 */ /* 0x000fe2000f8e18ff */
[----:B------:R-:W-:-:S04]  /*9ee0*/  DEPBAR.LE SB0, 0x0 ;  /* 0x000080000000791a */ /* 0x000fc80000000000 */
[----:B------:R-:W-:-:S04]  /*9ef0*/  UIADD3 UR4, UPT, UPT, UR4, 0x60, URZ ;  /* 0x0000006004047890 */ /* 0x000fc8000fffe0ff */
[----:B--2---:R-:W-:-:S09]  /*9f00*/  UPRMT UR4, UR5, 0x654, UR4 ;  /* 0x0000065405047896 */ /* 0x004fd20008000004 */
[----:B------:R-:W-:Y:S01]  /*9f10*/  SYNCS.ARRIVE.TRANS64.RED.A1T0 RZ, [UR4], RZ ;  /* 0x000000ffffff79a7 */ /* 0x000fe20008100404 */
[----:B------:R-:W-:Y:S05]  /*9f20*/  EXIT ;  /* 0x000000000000794d */ /* 0x000fea0003800000 */
.L_x_19:
[----:B------:R-:W-:Y:S07]  /*9f30*/  MOV R0, UR53 ;  /* 0x0000003500007c02 */ /* 0x000fee0008000f00 */
.L_x_123:
[----:B--2---:R2:W4:Y:S02]  /*9f40*/  SYNCS.PHASECHK.TRANS64.TRYWAIT P0, [R0+URZ+0x20], R5 ;  /* 0x00002005000075a7 */ /* 0x00452400080011ff */
[----:B----4-:R-:W-:Y:S05]  /*9f50*/  @!P0 NANOSLEEP.SYNCS 0x989680 ;  /* 0x009896800000895d */ /* 0x010fea0003900000 */
[----:B------:R-:W4:Y:S02]  /*9f60*/  @!P0 SYNCS.PHASECHK.TRANS64 P0, [R0+URZ+0x20], R5 ;  /* 0x00002005000085a7 */ /* 0x000f2400080010ff */
[----:B----4-:R-:W-:Y:S05]  /*9f70*/  @!P0 BRA `(.L_x_123) ;  /* 0xfffffffc00f08947 */ /* 0x010fea000383ffff */
[----:B------:R-:W-:Y:S05]  /*9f80*/  BRA `(.L_x_18) ;  /* 0xffffff7c00947947 */ /* 0x000fea000383ffff */
.L_x_25:
[----:B------:R-:W-:Y:S07]  /*9f90*/  MOV R0, UR53 ;  /* 0x0000003500007c02 */ /* 0x000fee0008000f00 */
.L_x_124:
[----:B-1----:R1:W2:Y:S02]  /*9fa0*/  SYNCS.PHASECHK.TRANS64.TRYWAIT P0, [R0+URZ+0x20], R5 ;  /* 0x00002005000075a7 */ /* 0x0022a400080011ff */
[----:B--2---:R-:W-:Y:S05]  /*9fb0*/  @!P0 NANOSLEEP.SYNCS 0x989680 ;  /* 0x009896800000895d */ /* 0x004fea0003900000 */
[----:B------:R-:W2:Y:S02]  /*9fc0*/  @!P0 SYNCS.PHASECHK.TRANS64 P0, [R0+URZ+0x20], R5 ;  /* 0x00002005000085a7 */ /* 0x000ea400080010ff */
[----:B--2---:R-:W-:Y:S05]  /*9fd0*/  @!P0 BRA `(.L_x_124) ;  /* 0xfffffffc00f08947 */ /* 0x004fea000383ffff */
[----:B------:R-:W-:Y:S05]  /*9fe0*/  BRA `(.L_x_24) ;  /* 0xffffff8400747947 */ /* 0x000fea000383ffff */
.L_x_29:
[----:B-1----:R-:W-:-:S07]  /*9ff0*/  MOV R0, UR57 ;  /* 0x0000003900007c02 */ /* 0x002fce0008000f00 */
.L_x_125:
[----:B-1----:R1:W2:Y:S02]  /*a000*/  SYNCS.PHASECHK.TRANS64.TRYWAIT P0, [R0+URZ+0x90], R5 ;  /* 0x00009005000075a7 */ /* 0x0022a400080011ff */
[----:B--2---:R-:W-:Y:S05]  /*a010*/  @!P0 NANOSLEEP.SYNCS 0x989680 ;  /* 0x009896800000895d */ /* 0x004fea0003900000 */
[----:B------:R-:W2:Y:S02]  /*a020*/  @!P0 SYNCS.PHASECHK.TRANS64 P0, [R0+URZ+0x90], R5 ;  /* 0x00009005000085a7 */ /* 0x000ea400080010ff */
[----:B--2---:R-:W-:Y:S05]  /*a030*/  @!P0 BRA `(.L_x_125) ;  /* 0xfffffffc00f08947 */ /* 0x004fea000383ffff */
[----:B------:R-:W-:Y:S05]  /*a040*/  BRA `(.L_x_126) ;  /* 0xffffff8800bc7947 */ /* 0x000fea000383ffff */
.L_x_33:
[----:B------:R-:W-:-:S07]  /*a050*/  MOV R0, UR4 ;  /* 0x0000000400007c02 */ /* 0x000fce0008000f00 */
.L_x_127:
[----:B-1----:R1:W2:Y:S02]  /*a060*/  SYNCS.PHASECHK.TRANS64.TRYWAIT P0, [R0+URZ], R3 ;  /* 0x00000003000075a7 */ /* 0x0022a400080011ff */
[----:B--2---:R-:W-:Y:S05]  /*a070*/  @!P0 NANOSLEEP.SYNCS 0x989680 ;  /* 0x009896800000895d */ /* 0x004fea0003900000 */
[----:B------:R-:W2:Y:S02]  /*a080*/  @!P0 SYNCS.PHASECHK.TRANS64 P0, [R0+URZ], R3 ;  /* 0x00000003000085a7 */ /* 0x000ea400080010ff */
[----:B--2---:R-:W-:Y:S05]  /*a090*/  @!P0 BRA `(.L_x_127) ;  /* 0xfffffffc00f08947 */ /* 0x004fea000383ffff */
[----:B------:R-:W-:Y:S05]  /*a0a0*/  BRA `(.L_x_128) ;  /* 0xffffff9000507947 */ /* 0x000fea000383ffff */
.L_x_34:
[----:B------:R-:W-:-:S07]  /*a0b0*/  MOV R0, UR5 ;  /* 0x0000000500007c02 */ /* 0x000fce0008000f00 */
.L_x_129:
[----:B-1----:R1:W2:Y:S02]  /*a0c0*/  SYNCS.PHASECHK.TRANS64.TRYWAIT P0, [R0+URZ], R3 ;  /* 0x00000003000075a7 */ /* 0x0022a400080011ff */
[----:B--2---:R-:W-:Y:S05]  /*a0d0*/  @!P0 NANOSLEEP.SYNCS 0x989680 ;  /* 0x009896800000895d */ /* 0x004fea0003900000 */
[----:B------:R-:W2:Y:S02]  /*a0e0*/  @!P0 SYNCS.PHASECHK.TRANS64 P0, [R0+URZ], R3 ;  /* 0x00000003000085a7 */ /* 0x000ea400080010ff */
[----:B--2---:R-:W-:Y:S05]  /*a0f0*/  @!P0 BRA `(.L_x_129) ;  /* 0xfffffffc00f08947 */ /* 0x004fea000383ffff */
[----:B------:R-:W-:Y:S05]  /*a100*/  BRA `(.L_x_130) ;  /* 0xffffff9000607947 */ /* 0x000fea000383ffff */
.L_x_35:
[----:B------:R-:W-:-:S07]  /*a110*/  MOV R0, UR5 ;  /* 0x0000000500007c02 */ /* 0x000fce0008000f00 */
.L_x_131:
[----:B-1----:R1:W2:Y:S02]  /*a120*/  SYNCS.PHASECHK.TRANS64.TRYWAIT P0, [R0+URZ], R3 ;  /* 0x00000003000075a7 */ /* 0x0022a400080011ff */
[----:B--2---:R-:W-:Y:S05]  /*a130*/  @!P0 NANOSLEEP.SYNCS 0x989680 ;  /* 0x009896800000895d */ /* 0x004fea0003900000 */
[----:B------:R-:W2:Y:S02]  /*a140*/  @!P0 SYNCS.PHASECHK.TRANS64 P0, [R0+URZ], R3 ;  /* 0x00000003000085a7 */ /* 0x000ea400080010ff */
[----:B--2---:R-:W-:Y:S05]  /*a150*/  @!P0 BRA `(.L_x_131) ;  /* 0xfffffffc00f08947 */ /* 0x004fea000383ffff */
[----:B------:R-:W-:Y:S05]  /*a160*/  BRA `(.L_x_132) ;  /* 0xffffff9000707947 */ /* 0x000fea000383ffff */
.L_x_38:
[----:B------:R-:W-:-:S07]  /*a170*/  MOV R4, UR4 ;  /* 0x0000000400047c02 */ /* 0x000fce0008000f00 */
.L_x_133:
[----:B--2---:R2:W3:Y:S02]  /*a180*/  SYNCS.PHASECHK.TRANS64.TRYWAIT P1, [R4+URZ+0x98], R7 ;  /* 0x00009807040075a7 */ /* 0x0044e400080211ff */
[----:B---3--:R-:W-:Y:S05]  /*a190*/  @!P1 NANOSLEEP.SYNCS 0x989680 ;  /* 0x009896800000995d */ /* 0x008fea0003900000 */
[----:B------:R-:W3:Y:S02]  /*a1a0*/  @!P1 SYNCS.PHASECHK.TRANS64 P1, [R4+URZ+0x98], R7 ;  /* 0x00009807040095a7 */ /* 0x000ee400080210ff */
[----:B---3--:R-:W-:Y:S05]  /*a1b0*/  @!P1 BRA `(.L_x_133) ;  /* 0xfffffffc00f09947 */ /* 0x008fea000383ffff */
[----:B------:R-:W-:Y:S05]  /*a1c0*/  BRA `(.L_x_134) ;  /* 0xffffff9000e07947 */ /* 0x000fea000383ffff */
.L_x_39:
[----:B--2---:R-:W-:-:S07]  /*a1d0*/  MOV R4, UR4 ;  /* 0x0000000400047c02 */ /* 0x004fce0008000f00 */
.L_x_135:
[----:B--2---:R2:W3:Y:S02]  /*a1e0*/  SYNCS.PHASECHK.TRANS64.TRYWAIT P1, [R4+URZ+0x90], R5 ;  /* 0x00009005040075a7 */ /* 0x0044e400080211ff */
[----:B---3--:R-:W-:Y:S05]  /*a1f0*/  @!P1 NANOSLEEP.SYNCS 0x989680 ;  /* 0x009896800000995d */ /* 0x008fea0003900000 */
[----:B------:R-:W3:Y:S02]  /*a200*/  @!P1 SYNCS.PHASECHK.TRANS64 P1, [R4+URZ+0x90], R5 ;  /* 0x00009005040095a7 */ /* 0x000ee400080210ff */
[----:B---3--:R-:W-:Y:S05]  /*a210*/  @!P1 BRA `(.L_x_135) ;  /* 0xfffffffc00f09947 */ /* 0x008fea000383ffff */
[----:B------:R-:W-:Y:S05]  /*a220*/  BRA `(.L_x_136) ;  /* 0xffffff9000e87947 */ /* 0x000fea000383ffff */
.L_x_47:
[----:B------:R-:W-:-:S07]  /*a230*/  MOV R0, UR24 ;  /* 0x0000001800007c02 */ /* 0x000fce0008000f00 */
.L_x_137:
[----:B-1----:R1:W2:Y:S02]  /*a240*/  SYNCS.PHASECHK.TRANS64.TRYWAIT P0, [R0+URZ+0x90], R5 ;  /* 0x00009005000075a7 */ /* 0x0022a400080011ff */
[----:B--2---:R-:W-:Y:S05]  /*a250*/  @!P0 NANOSLEEP.SYNCS 0x989680 ;  /* 0x009896800000895d */ /* 0x004fea0003900000 */
[----:B------:R-:W2:Y:S02]  /*a260*/  @!P0 SYNCS.PHASECHK.TRANS64 P0, [R0+URZ+0x90], R5 ;  /* 0x00009005000085a7 */ /* 0x000ea400080010ff */
[----:B--2---:R-:W-:Y:S05]  /*a270*/  @!P0 BRA `(.L_x_137) ;  /* 0xfffffffc00f08947 */ /* 0x004fea000383ffff */
[----:B------:R-:W-:Y:S05]  /*a280*/  BRA `(.L_x_138) ;  /* 0xffffff9800907947 */ /* 0x000fea000383ffff */
.L_x_48:
[----:B------:R-:W-:-:S07]  /*a290*/  MOV R5, UR28 ;  /* 0x0000001c00057c02 */ /* 0x000fce0008000f00 */
.L_x_139:
[----:B-1----:R1:W2:Y:S02]  /*a2a0*/  SYNCS.PHASECHK.TRANS64.TRYWAIT P0, [R5+URZ+0xb0], R0 ;  /* 0x0000b000050075a7 */ /* 0x0022a400080011ff */
[----:B--2---:R-:W-:Y:S05]  /*a2b0*/  @!P0 NANOSLEEP.SYNCS 0x989680 ;  /* 0x009896800000895d */ /* 0x004fea0003900000 */
[----:B------:R-:W2:Y:S02]  /*a2c0*/  @!P0 SYNCS.PHASECHK.TRANS64 P0, [R5+URZ+0xb0], R0 ;  /* 0x0000b000050085a7 */ /* 0x000ea400080010ff */
[----:B--2---:R-:W-:Y:S05]  /*a2d0*/  @!P0 BRA `(.L_x_139) ;  /* 0xfffffffc00f08947 */ /* 0x004fea000383ffff */
[----:B------:R-:W-:Y:S05]  /*a2e0*/  BRA `(.L_x_140) ;  /* 0xffffff9800ac7947 */ /* 0x000fea000383ffff */
.L_x_51:
[----:B-1----:R-:W-:Y:S07]  /*a2f0*/  MOV R0, UR20 ;  /* 0x0000001400007c02 */ /* 0x002fee0008000f00 */
.L_x_141:
[----:B-1----:R1:W2:Y:S02]  /*a300*/  SYNCS.PHASECHK.TRANS64.TRYWAIT P0, [R0+URZ], R5 ;  /* 0x00000005000075a7 */ /* 0x0022a400080011ff */
[----:B--2---:R-:W-:Y:S05]  /*a310*/  @!P0 NANOSLEEP.SYNCS 0x989680 ;  /* 0x009896800000895d */ /* 0x004fea0003900000 */
[----:B------:R-:W2:Y:S02]  /*a320*/  @!P0 SYNCS.PHASECHK.TRANS64 P0, [R0+URZ], R5 ;  /* 0x00000005000085a7 */ /* 0x000ea400080010ff */
[----:B--2---:R-:W-:Y:S05]  /*a330*/  @!P0 BRA `(.L_x_141) ;  /* 0xfffffffc00f08947 */ /* 0x004fea000383ffff */
[----:B------:R-:W-:Y:S05]  /*a340*/  BRA `(.L_x_50) ;  /* 0xffffff9800dc7947 */ /* 0x000fea000383ffff */
.L_x_54:
[----:B------:R-:W-:-:S07]  /*a350*/  MOV R0, UR4 ;  /* 0x0000000400007c02 */ /* 0x000fce0008000f00 */
.L_x_142:
[----:B-1----:R1:W3:Y:S02]  /*a360*/  SYNCS.PHASECHK.TRANS64.TRYWAIT P0, [R0+URZ], R3 ;  /* 0x00000003000075a7 */ /* 0x0022e400080011ff */
[----:B---3--:R-:W-:Y:S05]  /*a370*/  @!P0 NANOSLEEP.SYNCS 0x989680 ;  /* 0x009896800000895d */ /* 0x008fea0003900000 */
[----:B------:R-:W3:Y:S02]  /*a380*/  @!P0 SYNCS.PHASECHK.TRANS64 P0, [R0+URZ], R3 ;  /* 0x00000003000085a7 */ /* 0x000ee400080010ff */
[----:B---3--:R-:W-:Y:S05]  /*a390*/  @!P0 BRA `(.L_x_142) ;  /* 0xfffffffc00f08947 */ /* 0x008fea000383ffff */
[----:B------:R-:W-:Y:S05]  /*a3a0*/  BRA `(.L_x_143) ;  /* 0xffffffa000287947 */ /* 0x000fea000383ffff */
.L_x_55:
[----:B------:R-:W-:-:S07]  /*a3b0*/  MOV R0, UR4 ;  /* 0x0000000400007c02 */ /* 0x000fce0008000f00 */
.L_x_144:
[----:B-1----:R1:W2:Y:S02]  /*a3c0*/  SYNCS.PHASECHK.TRANS64.TRYWAIT P0, [R0+URZ], R3 ;  /* 0x00000003000075a7 */ /* 0x0022a400080011ff */
[----:B--2---:R-:W-:Y:S05]  /*a3d0*/  @!P0 NANOSLEEP.SYNCS 0x989680 ;  /* 0x009896800000895d */ /* 0x004fea0003900000 */
[----:B------:R-:W2:Y:S02]  /*a3e0*/  @!P0 SYNCS.PHASECHK.TRANS64 P0, [R0+URZ], R3 ;  /* 0x00000003000085a7 */ /* 0x000ea400080010ff */
[----:B--2---:R-:W-:Y:S05]  /*a3f0*/  @!P0 BRA `(.L_x_144) ;  /* 0xfffffffc00f08947 */ /* 0x004fea000383ffff */
[----:B------:R-:W-:Y:S05]  /*a400*/  BRA `(.L_x_145) ;  /* 0xffffffa000347947 */ /* 0x000fea000383ffff */
.L_x_60:
[----:B------:R-:W-:Y:S07]  /*a410*/  MOV R0, UR20 ;  /* 0x0000001400007c02 */ /* 0x000fee0008000f00 */
.L_x_146:
[----:B-1----:R1:W2:Y:S02]  /*a420*/  SYNCS.PHASECHK.TRANS64.TRYWAIT P0, [R0+URZ+0x90], R3 ;  /* 0x00009003000075a7 */ /* 0x0022a400080011ff */
[----:B--2---:R-:W-:Y:S05]  /*a430*/  @!P0 NANOSLEEP.SYNCS 0x989680 ;  /* 0x009896800000895d */ /* 0x004fea0003900000 */
[----:B------:R-:W2:Y:S02]  /*a440*/  @!P0 SYNCS.PHASECHK.TRANS64 P0, [R0+URZ+0x90], R3 ;  /* 0x00009003000085a7 */ /* 0x000ea400080010ff */
[----:B--2---:R-:W-:Y:S05]  /*a450*/  @!P0 BRA `(.L_x_146) ;  /* 0xfffffffc00f08947 */ /* 0x004fea000383ffff */
[----:B------:R-:W-:Y:S05]  /*a460*/  BRA `(.L_x_147) ;  /* 0xffffffa800187947 */ /* 0x000fea000383ffff */
.L_x_63:
[----:B------:R-:W-:Y:S07]  /*a470*/  MOV R3, UR20 ;  /* 0x0000001400037c02 */ /* 0x000fee0008000f00 */
.L_x_148:
[----:B-1----:R1:W2:Y:S02]  /*a480*/  SYNCS.PHASECHK.TRANS64.TRYWAIT P1, [R3+URZ+0x88], R12 ;  /* 0x0000880c030075a7 */ /* 0x0022a400080211ff */
[----:B--2---:R-:W-:Y:S05]  /*a490*/  @!P1 NANOSLEEP.SYNCS 0x989680 ;  /* 0x009896800000995d */ /* 0x004fea0003900000 */
[----:B------:R-:W2:Y:S02]  /*a4a0*/  @!P1 SYNCS.PHASECHK.TRANS64 P1, [R3+URZ+0x88], R12 ;  /* 0x0000880c030095a7 */ /* 0x000ea400080210ff */
[----:B--2---:R-:W-:Y:S05]  /*a4b0*/  @!P1 BRA `(.L_x_148) ;  /* 0xfffffffc00f09947 */ /* 0x004fea000383ffff */
[----:B------:R-:W-:Y:S05]  /*a4c0*/  BRA `(.L_x_62) ;  /* 0xffffffac00747947 */ /* 0x000fea000383ffff */
.L_x_66:
[----:B------:R-:W-:Y:S07]  /*a4d0*/  MOV R0, UR20 ;  /* 0x0000001400007c02 */ /* 0x000fee0008000f00 */
.L_x_149:
[----:B-1----:R1:W2:Y:S02]  /*a4e0*/  SYNCS.PHASECHK.TRANS64.TRYWAIT P1, [R0+URZ+0x60], R9 ;  /* 0x00006009000075a7 */ /* 0x0022a400080211ff */
[----:B--2---:R-:W-:Y:S05]  /*a4f0*/  @!P1 NANOSLEEP.SYNCS 0x989680 ;  /* 0x009896800000995d */ /* 0x004fea0003900000 */
[----:B------:R-:W2:Y:S02]  /*a500*/  @!P1 SYNCS.PHASECHK.TRANS64 P1, [R0+URZ+0x60], R9 ;  /* 0x00006009000095a7 */ /* 0x000ea400080210ff */
[----:B--2---:R-:W-:Y:S05]  /*a510*/  @!P1 BRA `(.L_x_149) ;  /* 0xfffffffc00f09947 */ /* 0x004fea000383ffff */
[----:B------:R-:W-:Y:S05]  /*a520*/  BRA `(.L_x_150) ;  /* 0xffffffb000e47947 */ /* 0x000fea000383ffff */
.L_x_67:
[----:B------:R-:W-:Y:S07]  /*a530*/  MOV R0, UR20 ;  /* 0x0000001400007c02 */ /* 0x000fee0008000f00 */
.L_x_151:
[----:B-1----:R1:W2:Y:S02]  /*a540*/  SYNCS.PHASECHK.TRANS64.TRYWAIT P1, [R0+URZ+0x68], R9 ;  /* 0x00006809000075a7 */ /* 0x0022a400080211ff */
[----:B--2---:R-:W-:Y:S05]  /*a550*/  @!P1 NANOSLEEP.SYNCS 0x989680 ;  /* 0x009896800000995d */ /* 0x004fea0003900000 */
[----:B------:R-:W2:Y:S02]  /*a560*/  @!P1 SYNCS.PHASECHK.TRANS64 P1, [R0+URZ+0x68], R9 ;  /* 0x00006809000095a7 */ /* 0x000ea400080210ff */
[----:B--2---:R-:W-:Y:S05]  /*a570*/  @!P1 BRA `(.L_x_151) ;  /* 0xfffffffc00f09947 */ /* 0x004fea000383ffff */
[----:B------:R-:W-:Y:S05]  /*a580*/  BRA `(.L_x_152) ;  /* 0xffffffb400247947 */ /* 0x000fea000383ffff */
.L_x_68:
[----:B------:R-:W-:Y:S07]  /*a590*/  MOV R0, UR20 ;  /* 0x0000001400007c02 */ /* 0x000fee0008000f00 */
.L_x_153:
[----:B-1----:R1:W2:Y:S02]  /*a5a0*/  SYNCS.PHASECHK.TRANS64.TRYWAIT P1, [R0+URZ+0x70], R9 ;  /* 0x00007009000075a7 */ /* 0x0022a400080211ff */
[----:B--2---:R-:W-:Y:S05]  /*a5b0*/  @!P1 NANOSLEEP.SYNCS 0x989680 ;  /* 0x009896800000995d */ /* 0x004fea0003900000 */
[----:B------:R-:W2:Y:S02]  /*a5c0*/  @!P1 SYNCS.PHASECHK.TRANS64 P1, [R0+URZ+0x70], R9 ;  /* 0x00007009000095a7 */ /* 0x000ea400080210ff */
[----:B--2---:R-:W-:Y:S05]  /*a5d0*/  @!P1 BRA `(.L_x_153) ;  /* 0xfffffffc00f09947 */ /* 0x004fea000383ffff */
[----:B------:R-:W-:Y:S05]  /*a5e0*/  BRA `(.L_x_154) ;  /* 0xffffffb400647947 */ /* 0x000fea000383ffff */
.L_x_69:
[----:B------:R-:W-:Y:S07]  /*a5f0*/  MOV R0, UR20 ;  /* 0x0000001400007c02 */ /* 0x000fee0008000f00 */
.L_x_155:
[----:B-1----:R1:W2:Y:S02]  /*a600*/  SYNCS.PHASECHK.TRANS64.TRYWAIT P0, [R0+URZ+0x78], R9 ;  /* 0x00007809000075a7 */ /* 0x0022a400080011ff */
[----:B--2---:R-:W-:Y:S05]  /*a610*/  @!P0 NANOSLEEP.SYNCS 0x989680 ;  /* 0x009896800000895d */ /* 0x004fea0003900000 */
[----:B------:R-:W2:Y:S02]  /*a620*/  @!P0 SYNCS.PHASECHK.TRANS64 P0, [R0+URZ+0x78], R9 ;  /* 0x00007809000085a7 */ /* 0x000ea400080010ff */
[----:B--2---:R-:W-:Y:S05]  /*a630*/  @!P0 BRA `(.L_x_155) ;  /* 0xfffffffc00f08947 */ /* 0x004fea000383ffff */
[----:B------:R-:W-:Y:S05]  /*a640*/  BRA `(.L_x_156) ;  /* 0xffffffb400ac7947 */ /* 0x000fea000383ffff */
.L_x_71:
[----:B------:R-:W-:-:S07]  /*a650*/  MOV R0, UR20 ;  /* 0x0000001400007c02 */ /* 0x000fce0008000f00 */
.L_x_157:
[----:B--2---:R2:W3:Y:S02]  /*a660*/  SYNCS.PHASECHK.TRANS64.TRYWAIT P0, [R0+URZ+0x60], R3 ;  /* 0x00006003000075a7 */ /* 0x0044e400080011ff */
[----:B---3--:R-:W-:Y:S05]  /*a670*/  @!P0 NANOSLEEP.SYNCS 0x989680 ;  /* 0x009896800000895d */ /* 0x008fea0003900000 */
[----:B------:R-:W3:Y:S02]  /*a680*/  @!P0 SYNCS.PHASECHK.TRANS64 P0, [R0+URZ+0x60], R3 ;  /* 0x00006003000085a7 */ /* 0x000ee400080010ff */
[----:B---3--:R-:W-:Y:S05]  /*a690*/  @!P0 BRA `(.L_x_157) ;  /* 0xfffffffc00f08947 */ /* 0x008fea000383ffff */
[----:B------:R-:W-:Y:S05]  /*a6a0*/  BRA `(.L_x_158) ;  /* 0xffffffb800047947 */ /* 0x000fea000383ffff */
.L_x_72:
[----:B--2---:R-:W-:-:S07]  /*a6b0*/  MOV R0, UR20 ;  /* 0x0000001400007c02 */ /* 0x004fce0008000f00 */
.L_x_159:
[----:B--2---:R2:W3:Y:S02]  /*a6c0*/  SYNCS.PHASECHK.TRANS64.TRYWAIT P0, [R0+URZ+0x68], R3 ;  /* 0x00006803000075a7 */ /* 0x0044e400080011ff */
[----:B---3--:R-:W-:Y:S05]  /*a6d0*/  @!P0 NANOSLEEP.SYNCS 0x989680 ;  /* 0x009896800000895d */ /* 0x008fea0003900000 */
[----:B------:R-:W3:Y:S02]  /*a6e0*/  @!P0 SYNCS.PHASECHK.TRANS64 P0, [R0+URZ+0x68], R3 ;  /* 0x00006803000085a7 */ /* 0x000ee400080010ff */
[----:B---3--:R-:W-:Y:S05]  /*a6f0*/  @!P0 BRA `(.L_x_159) ;  /* 0xfffffffc00f08947 */ /* 0x008fea000383ffff */
[----:B------:R-:W-:Y:S05]  /*a700*/  BRA `(.L_x_160) ;  /* 0xffffffb400f47947 */ /* 0x000fea000383ffff */
.L_x_73:
[----:B--2---:R-:W-:-:S07]  /*a710*/  MOV R0, UR20 ;  /* 0x0000001400007c02 */ /* 0x004fce0008000f00 */
.L_x_161:
[----:B--2---:R2:W3:Y:S02]  /*a720*/  SYNCS.PHASECHK.TRANS64.TRYWAIT P0, [R0+URZ+0x70], R3 ;  /* 0x00007003000075a7 */ /* 0x0044e400080011ff */
[----:B---3--:R-:W-:Y:S05]  /*a730*/  @!P0 NANOSLEEP.SYNCS 0x989680 ;  /* 0x009896800000895d */ /* 0x008fea0003900000 */
[----:B------:R-:W3:Y:S02]  /*a740*/  @!P0 SYNCS.PHASECHK.TRANS64 P0, [R0+URZ+0x70], R3 ;  /* 0x00007003000085a7 */ /* 0x000ee400080010ff */
[----:B---3--:R-:W-:Y:S05]  /*a750*/  @!P0 BRA `(.L_x_161) ;  /* 0xfffffffc00f08947 */ /* 0x008fea000383ffff */
[----:B------:R-:W-:Y:S05]  /*a760*/  BRA `(.L_x_162) ;  /* 0xffffffb400e47947 */ /* 0x000fea000383ffff */
.L_x_75:
[----:B------:R-:W-:Y:S07]  /*a770*/  MOV R0, UR49 ;  /* 0x0000003100007c02 */ /* 0x000fee0008000f00 */
.L_x_163:
[----:B-1----:R1:W2:Y:S02]  /*a780*/  SYNCS.PHASECHK.TRANS64.TRYWAIT P0, [R0+URZ+0x90], R3 ;  /* 0x00009003000075a7 */ /* 0x0022a400080011ff */
[----:B--2---:R-:W-:Y:S05]  /*a790*/  @!P0 NANOSLEEP.SYNCS 0x989680 ;  /* 0x009896800000895d */ /* 0x004fea0003900000 */
[----:B------:R-:W2:Y:S02]  /*a7a0*/  @!P0 SYNCS.PHASECHK.TRANS64 P0, [R0+URZ+0x90], R3 ;  /* 0x00009003000085a7 */ /* 0x000ea400080010ff */
[----:B--2---:R-:W-:Y:S05]  /*a7b0*/  @!P0 BRA `(.L_x_163) ;  /* 0xfffffffc00f08947 */ /* 0x004fea000383ffff */
[----:B------:R-:W-:Y:S05]  /*a7c0*/  BRA `(.L_x_164) ;  /* 0xffffffb800c47947 */ /* 0x000fea000383ffff */
.L_x_86:
[----:B-1----:R-:W-:Y:S04]  /*a7d0*/  MOV R2, UR49 ;  /* 0x0000003100027c02 */ /* 0x002fe80008000f00 */
[----:B------:R1:W3:Y:S03]  /*a7e0*/  SYNCS.PHASECHK.TRANS64.TRYWAIT P1, [R2+URZ+0x40], R3 ;  /* 0x00004003020075a7 */ /* 0x0002e600080211ff */
[----:B---3--:R-:W-:Y:S05]  /*a7f0*/  @!P1 NANOSLEEP.SYNCS 0x989680 ;  /* 0x009896800000995d */ /* 0x008fea0003900000 */
[----:B------:R-:W3:Y:S02]  /*a800*/  @!P1 SYNCS.PHASECHK.TRANS64 P1, [R2+URZ+0x40], R3 ;  /* 0x00004003020095a7 */ /* 0x000ee400080210ff */
[----:B---3--:R-:W-:Y:S05]  /*a810*/  @!P1 BRA `(.L_x_86) ;  /* 0xfffffffc00ec9947 */ /* 0x008fea000383ffff */
[----:B------:R-:W-:Y:S05]  /*a820*/  BRA `(.L_x_85) ;  /* 0xffffffcc00d07947 */ /* 0x000fea000383ffff */
.L_x_88:
[----:B-1----:R1:W4:Y:S02]  /*a830*/  SYNCS.PHASECHK.TRANS64.TRYWAIT P0, [R83+URZ+0xa0], R0 ;  /* 0x0000a000530075a7 */ /* 0x00232400080011ff */
[----:B----4-:R-:W-:Y:S05]  /*a840*/  @!P0 NANOSLEEP.SYNCS 0x989680 ;  /* 0x009896800000895d */ /* 0x010fea0003900000 */
[----:B------:R-:W4:Y:S02]  /*a850*/  @!P0 SYNCS.PHASECHK.TRANS64 P0, [R83+URZ+0xa0], R0 ;  /* 0x0000a000530085a7 */ /* 0x000f2400080010ff */
[----:B----4-:R-:W-:Y:S05]  /*a860*/  @!P0 BRA `(.L_x_88) ;  /* 0xfffffffc00f08947 */ /* 0x010fea000383ffff */
[----:B------:R-:W-:Y:S05]  /*a870*/  BRA `(.L_x_87) ;  /* 0xffffffcc00fc7947 */ /* 0x000fea000383ffff */
.L_x_97:
[----:B-1----:R1:W2:Y:S02]  /*a880*/  SYNCS.PHASECHK.TRANS64.TRYWAIT P0, [R3+URZ+0x40], R0 ;  /* 0x00004000030075a7 */ /* 0x0022a400080011ff */
[----:B--2---:R-:W-:Y:S05]  /*a890*/  @!P0 NANOSLEEP.SYNCS 0x989680 ;  /* 0x009896800000895d */ /* 0x004fea0003900000 */
[----:B------:R-:W2:Y:S02]  /*a8a0*/  @!P0 SYNCS.PHASECHK.TRANS64 P0, [R3+URZ+0x40], R0 ;  /* 0x00004000030085a7 */ /* 0x000ea400080010ff */
[----:B--2---:R-:W-:Y:S05]  /*a8b0*/  @!P0 BRA `(.L_x_97) ;  /* 0xfffffffc00f08947 */ /* 0x004fea000383ffff */
[----:B------:R-:W-:Y:S05]  /*a8c0*/  BRA `(.L_x_96) ;  /* 0xffffffd800207947 */ /* 0x000fea000383ffff */
.L_x_105:
[----:B-1----:R1:W3:Y:S02]  /*a8d0*/  SYNCS.PHASECHK.TRANS64.TRYWAIT P0, [R91+URZ+0x40], R4 ;  /* 0x000040045b0075a7 */ /* 0x0022e400080011ff */
[----:B---3--:R-:W-:Y:S05]  /*a8e0*/  @!P0 NANOSLEEP.SYNCS 0x989680 ;  /* 0x009896800000895d */ /* 0x008fea0003900000 */
[----:B------:R-:W3:Y:S02]  /*a8f0*/  @!P0 SYNCS.PHASECHK.TRANS64 P0, [R91+URZ+0x40], R4 ;  /* 0x000040045b0085a7 */ /* 0x000ee400080010ff */
[----:B---3--:R-:W-:Y:S05]  /*a900*/  @!P0 BRA `(.L_x_105) ;  /* 0xfffffffc00f08947 */ /* 0x008fea000383ffff */
[----:B------:R-:W-:Y:S05]  /*a910*/  BRA `(.L_x_104) ;  /* 0xffffffe000607947 */ /* 0x000fea000383ffff */
.L_x_113:
[----:B-1----:R1:W3:Y:S02]  /*a920*/  SYNCS.PHASECHK.TRANS64.TRYWAIT P0, [R93+URZ+0x40], R0 ;  /* 0x000040005d0075a7 */ /* 0x0022e400080011ff */
[----:B---3--:R-:W-:Y:S05]  /*a930*/  @!P0 NANOSLEEP.SYNCS 0x989680 ;  /* 0x009896800000895d */ /* 0x008fea0003900000 */
[----:B------:R-:W3:Y:S02]  /*a940*/  @!P0 SYNCS.PHASECHK.TRANS64 P0, [R93+URZ+0x40], R0 ;  /* 0x000040005d0085a7 */ /* 0x000ee400080010ff */
[----:B---3--:R-:W-:Y:S05]  /*a950*/  @!P0 BRA `(.L_x_113) ;  /* 0xfffffffc00f08947 */ /* 0x008fea000383ffff */
[----:B------:R-:W-:Y:S05]  /*a960*/  BRA `(.L_x_112) ;  /* 0xffffffe8009c7947 */ /* 0x000fea000383ffff */
        .weak           $__internal_0_$__cuda_sm10x_tcgen05_guardrail_trap_col_being_dealloced_not_returned_by_alloc
        .type           $__internal_0_$__cuda_sm10x_tcgen05_guardrail_trap_col_being_dealloced_not_returned_by_alloc,@function
        .size           $__internal_0_$__cuda_sm10x_tcgen05_guardrail_trap_col_being_dealloced_not_returned_by_alloc,($__internal_1_$__cuda_sm10x_tcgen05_guardrail_trap_phase_invalid_during_alloc - $__internal_0_$__cuda_sm10x_tcgen05_guardrail_trap_col_being_dealloced_not_returned_by_alloc)
$__internal_0_$__cuda_sm10x_tcgen05_guardrail_trap_col_being_dealloced_not_returned_by_alloc:
[----:B------:R-:W-:Y:S05]  /*a970*/  BPT.TRAP 0x1 ;  /* 0x000000040000795c */ /* 0x000fea0000300000 */
[----:B------:R-:W-:-:S04]  /*a980*/  MOV R3, 0x0 ;  /* 0x0000000000037802 */ /* 0x000fc80000000f00 */
[----:B------:R-:W-:Y:S05]  /*a990*/  RET.REL.NODEC R2 `(_ZN7cutlass13device_kernelINS_4conv6kernel13ConvUniversalINS1_16ConvProblemShapeILNS1_8OperatorE2ELi3EEENS1_10collective14CollectiveConvINS1_47MainloopSm100TmaUmmaWarpSpecializedImplicitGemmILS5_2ELi4ELi3ELi1ELi2EN4cute5tupleIJNSA_1CILi1EEESD_SD_EEEEENSB_IJNSC_ILi64EEENSB_IJNSC_ILi128EEEEEENSB_IJSG_EEEEEENS_10tfloat32_tESL_NSA_8TiledMMAINSA_8MMA_AtomIJNSA_17SM100_MMA_TF32_SSISL_SL_fLi64ELi128ELNSA_4UMMA5MajorE1ELSQ_1ELNSP_7ScaleInE0ELSR_0EEEEEENSA_6LayoutISE_NSB_IJNSC_ILi0EEESV_SV_EEEEENSB_IJNSA_10UnderscoreESY_SY_EEEEENS7_6detail27Sm100ImplicitGemmTileTraitsINSA_13SM90_TMA_LOADENSA_14ComposedLayoutINSA_7SwizzleILi2ELi5ELi2EEENSA_18smem_ptr_flag_bitsILi32EEENSU_INSB_IJNSC_ILi32EEENSC_ILi4EEEEEENSB_IJSD_S19_EEEEEEEvEENS12_INSA_20SM90_TMA_LOAD_IM2COLES1E_vEEEENS_8epilogue10collective18CollectiveEpilogueINS1J_23Sm100TmaWarpSpecializedILi4ELi2ELi16ELb1ELb0EEEJSK_NSB_IJNSU_ISG_SD_EENSU_IS19_SD_EEEEESL_NSB_IJlNSB_IJSD_lllEEESV_EEESL_S1S_NS1J_6fusion15FusionCallbacksIS1N_NS1T_17LinearCombinationISL_fSL_fLNS_15FloatRoundStyleE2EEESK_S1Q_JEEENSA_5SM1004TMEM4LOAD26SM100_TMEM_LOAD_16dp128b8xES13_NS14_INS15_ILi3ELi4ELi3EEES18_NSU_INSB_IJNSC_ILi8EEES19_EEENSB_IJS19_SD_EEEEEEENSA_17SM75_U32x4_LDSM_NENSA_14SM90_TMA_STOREES28_NSA_17SM90_U32x4_STSM_NENSA_39AutoVectorizingCopyWithAssumedAlignmentILi128EEEEEEvvEEEEvNT_6ParamsE) ;  /* 0xffffff5402987950 */ /* 0x000fea0003c3ffff */
        .weak           $__internal_1_$__cuda_sm10x_tcgen05_guardrail_trap_phase_invalid_during_alloc
        .type           $__internal_1_$__cuda_sm10x_tcgen05_guardrail_trap_phase_invalid_during_alloc,@function
        .size           $__internal_1_$__cuda_sm10x_tcgen05_guardrail_trap_phase_invalid_during_alloc,($__internal_2_$__cuda_sm10x_tcgen05_guardrail_trap_unallocated_columns_being_dealloced - $__internal_1_$__cuda_sm10x_tcgen05_guardrail_trap_phase_invalid_during_alloc)
$__internal_1_$__cuda_sm10x_tcgen05_guardrail_trap_phase_invalid_during_alloc:
[----:B------:R-:W-:Y:S05]  /*a9a0*/  BPT.TRAP 0x1 ;  /* 0x000000040000795c */ /* 0x000fea0000300000 */
[----:B------:R-:W-:-:S04]  /*a9b0*/  HFMA2 R3, -RZ, RZ, 0, 0 ;  /* 0x00000000ff037431 */ /* 0x000fc800000001ff */
[----:B------:R-:W-:Y:S05]  /*a9c0*/  RET.REL.NODEC R2 `(_ZN7cutlass13device_kernelINS_4conv6kernel13ConvUniversalINS1_16ConvProblemShapeILNS1_8OperatorE2ELi3EEENS1_10collective14CollectiveConvINS1_47MainloopSm100TmaUmmaWarpSpecializedImplicitGemmILS5_2ELi4ELi3ELi1ELi2EN4cute5tupleIJNSA_1CILi1EEESD_SD_EEEEENSB_IJNSC_ILi64EEENSB_IJNSC_ILi128EEEEEENSB_IJSG_EEEEEENS_10tfloat32_tESL_NSA_8TiledMMAINSA_8MMA_AtomIJNSA_17SM100_MMA_TF32_SSISL_SL_fLi64ELi128ELNSA_4UMMA5MajorE1ELSQ_1ELNSP_7ScaleInE0ELSR_0EEEEEENSA_6LayoutISE_NSB_IJNSC_ILi0EEESV_SV_EEEEENSB_IJNSA_10UnderscoreESY_SY_EEEEENS7_6detail27Sm100ImplicitGemmTileTraitsINSA_13SM90_TMA_LOADENSA_14ComposedLayoutINSA_7SwizzleILi2ELi5ELi2EEENSA_18smem_ptr_flag_bitsILi32EEENSU_INSB_IJNSC_ILi32EEENSC_ILi4EEEEEENSB_IJSD_S19_EEEEEEEvEENS12_INSA_20SM90_TMA_LOAD_IM2COLES1E_vEEEENS_8epilogue10collective18CollectiveEpilogueINS1J_23Sm100TmaWarpSpecializedILi4ELi2ELi16ELb1ELb0EEEJSK_NSB_IJNSU_ISG_SD_EENSU_IS19_SD_EEEEESL_NSB_IJlNSB_IJSD_lllEEESV_EEESL_S1S_NS1J_6fusion15FusionCallbacksIS1N_NS1T_17LinearCombinationISL_fSL_fLNS_15FloatRoundStyleE2EEESK_S1Q_JEEENSA_5SM1004TMEM4LOAD26SM100_TMEM_LOAD_16dp128b8xES13_NS14_INS15_ILi3ELi4ELi3EEES18_NSU_INSB_IJNSC_ILi8EEES19_EEENSB_IJS19_SD_EEEEEEENSA_17SM75_U32x4_LDSM_NENSA_14SM90_TMA_STOREES28_NSA_17SM90_U32x4_STSM_NENSA_39AutoVectorizingCopyWithAssumedAlignmentILi128EEEEEEvvEEEEvNT_6ParamsE) ;  /* 0xffffff54028c7950 */ /* 0x000fea0003c3ffff */
        .weak           $__internal_2_$__cuda_sm10x_tcgen05_guardrail_trap_unallocated_columns_being_dealloced
        .type           $__internal_2_$__cuda_sm10x_tcgen05_guardrail_trap_unallocated_columns_being_dealloced,@function
        .size           $__internal_2_$__cuda_sm10x_tcgen05_guardrail_trap_unallocated_columns_being_dealloced,(.L_x_166 - $__internal_2_$__cuda_sm10x_tcgen05_guardrail_trap_unallocated_columns_being_dealloced)
$__internal_2_$__cuda_sm10x_tcgen05_guardrail_trap_unallocated_columns_being_dealloced:
[----:B------:R-:W-:Y:S05]  /*a9d0*/  BPT.TRAP 0x1 ;  /* 0x000000040000795c */ /* 0x000fea0000300000 */
[----:B------:R-:W-:-:S04]  /*a9e0*/  MOV R3, 0x0 ;  /* 0x0000000000037802 */ /* 0x000fc80000000f00 */
[----:B------:R-:W-:Y:S05]  /*a9f0*/  RET.REL.NODEC R2 `(_ZN7cutlass13device_kernelINS_4conv6kernel13ConvUniversalINS1_16ConvProblemShapeILNS1_8OperatorE2ELi3EEENS1_10collective14CollectiveConvINS1_47MainloopSm100TmaUmmaWarpSpecializedImplicitGemmILS5_2ELi4ELi3ELi1ELi2EN4cute5tupleIJNSA_1CILi1EEESD_SD_EEEEENSB_IJNSC_ILi64EEENSB_IJNSC_ILi128EEEEEENSB_IJSG_EEEEEENS_10tfloat32_tESL_NSA_8TiledMMAINSA_8MMA_AtomIJNSA_17SM100_MMA_TF32_SSISL_SL_fLi64ELi128ELNSA_4UMMA5MajorE1ELSQ_1ELNSP_7ScaleInE0ELSR_0EEEEEENSA_6LayoutISE_NSB_IJNSC_ILi0EEESV_SV_EEEEENSB_IJNSA_10UnderscoreESY_SY_EEEEENS7_6detail27Sm100ImplicitGemmTileTraitsINSA_13SM90_TMA_LOADENSA_14ComposedLayoutINSA_7SwizzleILi2ELi5ELi2EEENSA_18smem_ptr_flag_bitsILi32EEENSU_INSB_IJNSC_ILi32EEENSC_ILi4EEEEEENSB_IJSD_S19_EEEEEEEvEENS12_INSA_20SM90_TMA_LOAD_IM2COLES1E_vEEEENS_8epilogue10collective18CollectiveEpilogueINS1J_23Sm100TmaWarpSpecializedILi4ELi2ELi16ELb1ELb0EEEJSK_NSB_IJNSU_ISG_SD_EENSU_IS19_SD_EEEEESL_NSB_IJlNSB_IJSD_lllEEESV_EEESL_S1S_NS1J_6fusion15FusionCallbacksIS1N_NS1T_17LinearCombinationISL_fSL_fLNS_15FloatRoundStyleE2EEESK_S1Q_JEEENSA_5SM1004TMEM4LOAD26SM100_TMEM_LOAD_16dp128b8xES13_NS14_INS15_ILi3ELi4ELi3EEES18_NSU_INSB_IJNSC_ILi8EEES19_EEENSB_IJS19_SD_EEEEEEENSA_17SM75_U32x4_LDSM_NENSA_14SM90_TMA_STOREES28_NSA_17SM90_U32x4_STSM_NENSA_39AutoVectorizingCopyWithAssumedAlignmentILi128EEEEEEvvEEEEvNT_6ParamsE) ;  /* 0xffffff5402807950 */ /* 0x000fea0003c3ffff */
.L_x_165:
[----:B------:R-:W-:-:S00]  /*aa00*/  BRA `(.L_x_165) ;  /* 0xfffffffc00fc7947 */ /* 0x000fc0000383ffff */
[----:B------:R-:W-:-:S00]  /*aa10*/  NOP ;  /* 0x0000000000007918 */ /* 0x000fc00000000000 */
        /* <DEDUP_REMOVED lines=14> */
.L_x_166:


//--------------------- .nv.global.init           --------------------------
	.section	.nv.global.init,"aw",@progbits
.nv.global.init:
	.type		$str$29,@object
	.size		$str$29,($str$30 - $str$29)
$str$29:
        /*0000*/ 	.byte	0x28, 0x61, 0x64, 0x64, 0x72, 0x65, 0x73, 0x73, 0x20, 0x26, 0x20, 0x6d, 0x61, 0x73, 0x6b, 0x29
        /*0010*/ 	.byte	0x20, 0x3d, 0x3d, 0x20, 0x30, 0x00
	.type		$str$30,@object
	.size		$str$30,($str$28 - $str$30)
$str$30:
        /*0016*/ 	.byte	0x2f, 0x74, 0x6d, 0x70, 0x2f, 0x63, 0x75, 0x74, 0x6c, 0x61, 0x73, 0x73, 0x5f, 0x73, 0x77, 0x65
        /*0026*/ 	.byte	0x65, 0x70, 0x5f, 0x73, 0x72, 0x63, 0x2f, 0x69, 0x6e, 0x63, 0x6c, 0x75, 0x64, 0x65, 0x2f, 0x63
        /*0036*/ 	.byte	0x75, 0x74, 0x65, 0x2f, 0x70, 0x6f, 0x69, 0x6e, 0x74, 0x65, 0x72, 0x5f, 0x66, 0x6c, 0x61, 0x67
        /*0046*/ 	.byte	0x67, 0x65, 0x64, 0x2e, 0x68, 0x70, 0x70, 0x00
	.type		$str$28,@object
	.size		$str$28,($str$27 - $str$28)
$str$28:
        /*004e*/ 	.byte	0x2f, 0x74, 0x6d, 0x70, 0x2f, 0x63, 0x75, 0x74, 0x6c, 0x61, 0x73, 0x73, 0x5f, 0x73, 0x77, 0x65
        /*005e*/ 	.byte	0x65, 0x70, 0x5f, 0x73, 0x72, 0x63, 0x2f, 0x69, 0x6e, 0x63, 0x6c, 0x75, 0x64, 0x65, 0x2f, 0x63
        /*006e*/ 	.byte	0x75, 0x74, 0x65, 0x2f, 0x61, 0x74, 0x6f, 0x6d, 0x2f, 0x63, 0x6f, 0x70, 0x79, 0x5f, 0x74, 0x72
        /*007e*/ 	.byte	0x61, 0x69, 0x74, 0x73, 0x5f, 0x73, 0x6d, 0x31, 0x30, 0x30, 0x2e, 0x68, 0x70, 0x70, 0x00
	.type		$str$27,@object
	.size		$str$27,(__unnamed_1 - $str$27)
$str$27:
        /*008d*/ 	.byte	0x28, 0x28, 0x75, 0x69, 0x6e, 0x74, 0x33, 0x32, 0x5f, 0x74, 0x28, 0x74, 0x68, 0x72, 0x65, 0x61
        /*009d*/ 	.byte	0x64, 0x49, 0x64, 0x78, 0x2e, 0x78, 0x29, 0x20, 0x2f, 0x20, 0x33, 0x32, 0x29, 0x20, 0x25, 0x20
        /*00ad*/ 	.byte	0x34, 0x29, 0x20, 0x3d, 0x3d, 0x20, 0x28, 0x28, 0x28, 0x74, 0x6d, 0x65, 0x6d, 0x5f, 0x61, 0x64
        /*00bd*/ 	.byte	0x64, 0x72, 0x20, 0x3e, 0x3e, 0x20, 0x31, 0x36, 0x29, 0x20, 0x2f, 0x20, 0x33, 0x32, 0x29, 0x20
        /*00cd*/ 	.byte	0x25, 0x20, 0x34, 0x29, 0x00
	.type		__unnamed_1,@object
	.size		__unnamed_1,(__unnamed_2 - __unnamed_1)
__unnamed_1:
        /*00d2*/ 	.byte	0x61, 0x75, 0x74, 0x6f, 0x20, 0x63, 0x75, 0x74, 0x65, 0x3a, 0x3a, 0x61, 0x73, 0x5f, 0x70, 0x6f
        /* <DEDUP_REMOVED lines=24> */
        /*0262*/ 	.byte	0x30, 0x34, 0x38, 0x3e, 0x3e, 0x3e, 0x3e, 0x5d, 0x00
	.type		__unnamed_2,@object
	.size		__unnamed_2,(.L_2 - __unnamed_2)
__unnamed_2:
        /* <DEDUP_REMOVED lines=45> */
        /*053b*/ 	.byte	0x3e, 0x3e, 0x3e, 0x5d, 0x00
.L_2:


//--------------------- .nv.shared._ZN7cutlass13device_kernelINS_4conv6kernel13ConvUniversalINS1_16ConvProblemShapeILNS1_8OperatorE2ELi3EEENS1_10collective14CollectiveConvINS1_47MainloopSm100TmaUmmaWarpSpecializedImplicitGemmILS5_2ELi4ELi3ELi1ELi2EN4cute5tupleIJNSA_1CILi1EEESD_SD_EEEEENSB_IJNSC_ILi64EEENSB_IJNSC_ILi128EEEEEENSB_IJSG_EEEEEENS_10tfloat32_tESL_NSA_8TiledMMAINSA_8MMA_AtomIJNSA_17SM100_MMA_TF32_SSISL_SL_fLi64ELi128ELNSA_4UMMA5MajorE1ELSQ_1ELNSP_7ScaleInE0ELSR_0EEEEEENSA_6LayoutISE_NSB_IJNSC_ILi0EEESV_SV_EEEEENSB_IJNSA_10UnderscoreESY_SY_EEEEENS7_6detail27Sm100ImplicitGemmTileTraitsINSA_13SM90_TMA_LOADENSA_14ComposedLayoutINSA_7SwizzleILi2ELi5ELi2EEENSA_18smem_ptr_flag_bitsILi32EEENSU_INSB_IJNSC_ILi32EEENSC_ILi4EEEEEENSB_IJSD_S19_EEEEEEEvEENS12_INSA_20SM90_TMA_LOAD_IM2COLES1E_vEEEENS_8epilogue10collective18CollectiveEpilogueINS1J_23Sm100TmaWarpSpecializedILi4ELi2ELi16ELb1ELb0EEEJSK_NSB_IJNSU_ISG_SD_EENSU_IS19_SD_EEEEESL_NSB_IJlNSB_IJSD_lllEEESV_EEESL_S1S_NS1J_6fusion15FusionCallbacksIS1N_NS1T_17LinearCombinationISL_fSL_fLNS_15FloatRoundStyleE2EEESK_S1Q_JEEENSA_5SM1004TMEM4LOAD26SM100_TMEM_LOAD_16dp128b8xES13_NS14_INS15_ILi3ELi4ELi3EEES18_NSU_INSB_IJNSC_ILi8EEES19_EEENSB_IJS19_SD_EEEEEEENSA_17SM75_U32x4_LDSM_NENSA_14SM90_TMA_STOREES28_NSA_17SM90_U32x4_STSM_NENSA_39AutoVectorizingCopyWithAssumedAlignmentILi128EEEEEEvvEEEEvNT_6ParamsE --------------------------
	.section	.nv.shared._ZN7cutlass13device_kernelINS_4conv6kernel13ConvUniversalINS1_16ConvProblemShapeILNS1_8OperatorE2ELi3EEENS1_10collective14CollectiveConvINS1_47MainloopSm100TmaUmmaWarpSpecializedImplicitGemmILS5_2ELi4ELi3ELi1ELi2EN4cute5tupleIJNSA_1CILi1EEESD_SD_EEEEENSB_IJNSC_ILi64EEENSB_IJNSC_ILi128EEEEEENSB_IJSG_EEEEEENS_10tfloat32_tESL_NSA_8TiledMMAINSA_8MMA_AtomIJNSA_17SM100_MMA_TF32_SSISL_SL_fLi64ELi128ELNSA_4UMMA5MajorE1ELSQ_1ELNSP_7ScaleInE0ELSR_0EEEEEENSA_6LayoutISE_NSB_IJNSC_ILi0EEESV_SV_EEEEENSB_IJNSA_10UnderscoreESY_SY_EEEEENS7_6detail27Sm100ImplicitGemmTileTraitsINSA_13SM90_TMA_LOADENSA_14ComposedLayoutINSA_7SwizzleILi2ELi5ELi2EEENSA_18smem_ptr_flag_bitsILi32EEENSU_INSB_IJNSC_ILi32EEENSC_ILi4EEEEEENSB_IJSD_S19_EEEEEEEvEENS12_INSA_20SM90_TMA_LOAD_IM2COLES1E_vEEEENS_8epilogue10collective18CollectiveEpilogueINS1J_23Sm100TmaWarpSpecializedILi4ELi2ELi16ELb1ELb0EEEJSK_NSB_IJNSU_ISG_SD_EENSU_IS19_SD_EEEEESL_NSB_IJlNSB_IJSD_lllEEESV_EEESL_S1S_NS1J_6fusion15FusionCallbacksIS1N_NS1T_17LinearCombinationISL_fSL_fLNS_15FloatRoundStyleE2EEESK_S1Q_JEEENSA_5SM1004TMEM4LOAD26SM100_TMEM_LOAD_16dp128b8xES13_NS14_INS15_ILi3ELi4ELi3EEES18_NSU_INSB_IJNSC_ILi8EEES19_EEENSB_IJS19_SD_EEEEEEENSA_17SM75_U32x4_LDSM_NENSA_14SM90_TMA_STOREES28_NSA_17SM90_U32x4_STSM_NENSA_39AutoVectorizingCopyWithAssumedAlignmentILi128EEEEEEvvEEEEvNT_6ParamsE,"aw",@nobits
	.sectionflags	@""
	.align	16
	.zero		1024


//--------------------- .nv.shared.reserved.0     --------------------------
	.section	.nv.shared.reserved.0,"aw",@nobits
	.weak		__nv_reservedSMEM_offset_0_alias
	.size		__nv_reservedSMEM_offset_0_alias, 0, 64
	.other		__nv_reservedSMEM_offset_0_alias,@"STO_CUDA_RESERVED_SHARED STV_DEFAULT"
__nv_reservedSMEM_offset_0_alias:
	.zero		0
.nv.shared.reserved.0:
	.zero		64
	.weak		__nv_reservedSMEM_tcgen05_partition
	.type		__nv_reservedSMEM_tcgen05_partition,@object
	.size		__nv_reservedSMEM_tcgen05_partition,(.L_0 - __nv_reservedSMEM_tcgen05_partition)
__nv_reservedSMEM_tcgen05_partition:
	.zero		32
.L_0:


//--------------------- .nv.global                --------------------------
	.section	.nv.global,"aw",@nobits
.nv.global:
	.type		_ZN39_INTERNAL_cde87fcb_4_k_cu_8a73fe3c_33974cute1_E,@object
	.size		_ZN39_INTERNAL_cde87fcb_4_k_cu_8a73fe3c_33974cute1_E,(_ZN39_INTERNAL_cde87fcb_4_k_cu_8a73fe3c_33974cuda3std3__45__cpo6cbeginE - _ZN39_INTERNAL_cde87fcb_4_k_cu_8a73fe3c_33974cute1_E)
_ZN39_INTERNAL_cde87fcb_4_k_cu_8a73fe3c_33974cute1_E:
	.zero		1
	.type		_ZN39_INTERNAL_cde87fcb_4_k_cu_8a73fe3c_33974cuda3std3__45__cpo6cbeginE,@object
	.size		_ZN39_INTERNAL_cde87fcb_4_k_cu_8a73fe3c_33974cuda3std3__45__cpo6cbeginE,(_ZN39_INTERNAL_cde87fcb_4_k_cu_8a73fe3c_33974cuda3std3__48in_placeE - _ZN39_INTERNAL_cde87fcb_4_k_cu_8a73fe3c_33974cuda3std3__45__cpo6cbeginE)
_ZN39_INTERNAL_cde87fcb_4_k_cu_8a73fe3c_33974cuda3std3__45__cpo6cbeginE:
	.zero		1
	.type		_ZN39_INTERNAL_cde87fcb_4_k_cu_8a73fe3c_33974cuda3std3__48in_placeE,@object
	.size		_ZN39_INTERNAL_cde87fcb_4_k_cu_8a73fe3c_33974cuda3std3__48in_placeE,(_ZN39_INTERNAL_cde87fcb_4_k_cu_8a73fe3c_33974cuda3std6ranges3__45__cpo9iter_moveE - _ZN39_INTERNAL_cde87fcb_4_k_cu_8a73fe3c_33974cuda3std3__48in_placeE)
_ZN39_INTERNAL_cde87fcb_4_k_cu_8a73fe3c_33974cuda3std3__48in_placeE:
	.zero		1
	.type		_ZN39_INTERNAL_cde87fcb_4_k_cu_8a73fe3c_33974cuda3std6ranges3__45__cpo9iter_moveE,@object
	.size		_ZN39_INTERNAL_cde87fcb_4_k_cu_8a73fe3c_33974cuda3std6ranges3__45__cpo9iter_moveE,(_ZN39_INTERNAL_cde87fcb_4_k_cu_8a73fe3c_33974cuda3std3__45__cpo5beginE - _ZN39_INTERNAL_cde87fcb_4_k_cu_8a73fe3c_33974cuda3std6ranges3__45__cpo9iter_moveE)
_ZN39_INTERNAL_cde87fcb_4_k_cu_8a73fe3c_33974cuda3std6ranges3__45__cpo9iter_moveE:
	.zero		1
	.type		_ZN39_INTERNAL_cde87fcb_4_k_cu_8a73fe3c_33974cuda3std3__45__cpo5beginE,@object
	.size		_ZN39_INTERNAL_cde87fcb_4_k_cu_8a73fe3c_33974cuda3std3__45__cpo5beginE,(_ZN39_INTERNAL_cde87fcb_4_k_cu_8a73fe3c_33974cuda3std3__441_GLOBAL__N__cde87fcb_4_k_cu_8a73fe3c_33976ignoreE - _ZN39_INTERNAL_cde87fcb_4_k_cu_8a73fe3c_33974cuda3std3__45__cpo5beginE)
_ZN39_INTERNAL_cde87fcb_4_k_cu_8a73fe3c_33974cuda3std3__45__cpo5beginE:
	.zero		1
	.type		_ZN39_INTERNAL_cde87fcb_4_k_cu_8a73fe3c_33974cuda3std3__441_GLOBAL__N__cde87fcb_4_k_cu_8a73fe3c_33976ignoreE,@object
	.size		_ZN39_INTERNAL_cde87fcb_4_k_cu_8a73fe3c_33974cuda3std3__441_GLOBAL__N__cde87fcb_4_k_cu_8a73fe3c_33976ignoreE,(_ZN39_INTERNAL_cde87fcb_4_k_cu_8a73fe3c_33974cute7productE - _ZN39_INTERNAL_cde87fcb_4_k_cu_8a73fe3c_33974cuda3std3__441_GLOBAL__N__cde87fcb_4_k_cu_8a73fe3c_33976ignoreE)
_ZN39_INTERNAL_cde87fcb_4_k_cu_8a73fe3c_33974cuda3std3__441_GLOBAL__N__cde87fcb_4_k_cu_8a73fe3c_33976ignoreE:
	.zero		1
	.type		_ZN39_INTERNAL_cde87fcb_4_k_cu_8a73fe3c_33974cute7productE,@object
	.size		_ZN39_INTERNAL_cde87fcb_4_k_cu_8a73fe3c_33974cute7productE,(_ZN39_INTERNAL_cde87fcb_4_k_cu_8a73fe3c_33974cuda3std3__45__cpo3endE - _ZN39_INTERNAL_cde87fcb_4_k_cu_8a73fe3c_33974cute7productE)
_ZN39_INTERNAL_cde87fcb_4_k_cu_8a73fe3c_33974cute7productE:
	.zero		1
	.type		_ZN39_INTERNAL_cde87fcb_4_k_cu_8a73fe3c_33974cuda3std3__45__cpo3endE,@object
	.size		_ZN39_INTERNAL_cde87fcb_4_k_cu_8a73fe3c_33974cuda3std3__45__cpo3endE,(_ZN39_INTERNAL_cde87fcb_4_k_cu_8a73fe3c_33974cuda3std3__419piecewise_constructE - _ZN39_INTERNAL_cde87fcb_4_k_cu_8a73fe3c_33974cuda3std3__45__cpo3endE)
_ZN39_INTERNAL_cde87fcb_4_k_cu_8a73fe3c_33974cuda3std3__45__cpo3endE:
	.zero		1
	.type		_ZN39_INTERNAL_cde87fcb_4_k_cu_8a73fe3c_33974cuda3std3__419piecewise_constructE,@object
	.size		_ZN39_INTERNAL_cde87fcb_4_k_cu_8a73fe3c_33974cuda3std3__419piecewise_constructE,(_ZN39_INTERNAL_cde87fcb_4_k_cu_8a73fe3c_33974cuda3std3__45__cpo4cendE - _ZN39_INTERNAL_cde87fcb_4_k_cu_8a73fe3c_33974cuda3std3__419piecewise_constructE)
_ZN39_INTERNAL_cde87fcb_4_k_cu_8a73fe3c_33974cuda3std3__419piecewise_constructE:
	.zero		1
	.type		_ZN39_INTERNAL_cde87fcb_4_k_cu_8a73fe3c_33974cuda3std3__45__cpo4cendE,@object
	.size		_ZN39_INTERNAL_cde87fcb_4_k_cu_8a73fe3c_33974cuda3std3__45__cpo4cendE,(_ZN39_INTERNAL_cde87fcb_4_k_cu_8a73fe3c_33974cuda3std6ranges3__45__cpo4swapE - _ZN39_INTERNAL_cde87fcb_4_k_cu_8a73fe3c_33974cuda3std3__45__cpo4cendE)
_ZN39_INTERNAL_cde87fcb_4_k_cu_8a73fe3c_33974cuda3std3__45__cpo4cendE:
	.zero		1
	.type		_ZN39_INTERNAL_cde87fcb_4_k_cu_8a73fe3c_33974cuda3std6ranges3__45__cpo4swapE,@object
	.size		_ZN39_INTERNAL_cde87fcb_4_k_cu_8a73fe3c_33974cuda3std6ranges3__45__cpo4swapE,(.L_10 - _ZN39_INTERNAL_cde87fcb_4_k_cu_8a73fe3c_33974cuda3std6ranges3__45__cpo4swapE)
_ZN39_INTERNAL_cde87fcb_4_k_cu_8a73fe3c_33974cuda3std6ranges3__45__cpo4swapE:
	.zero		1
.L_10:


//--------------------- .nv.constant0._ZN7cutlass13device_kernelINS_4conv6kernel13ConvUniversalINS1_16ConvProblemShapeILNS1_8OperatorE2ELi3EEENS1_10collective14CollectiveConvINS1_47MainloopSm100TmaUmmaWarpSpecializedImplicitGemmILS5_2ELi4ELi3ELi1ELi2EN4cute5tupleIJNSA_1CILi1EEESD_SD_EEEEENSB_IJNSC_ILi64EEENSB_IJNSC_ILi128EEEEEENSB_IJSG_EEEEEENS_10tfloat32_tESL_NSA_8TiledMMAINSA_8MMA_AtomIJNSA_17SM100_MMA_TF32_SSISL_SL_fLi64ELi128ELNSA_4UMMA5MajorE1ELSQ_1ELNSP_7ScaleInE0ELSR_0EEEEEENSA_6LayoutISE_NSB_IJNSC_ILi0EEESV_SV_EEEEENSB_IJNSA_10UnderscoreESY_SY_EEEEENS7_6detail27Sm100ImplicitGemmTileTraitsINSA_13SM90_TMA_LOADENSA_14ComposedLayoutINSA_7SwizzleILi2ELi5ELi2EEENSA_18smem_ptr_flag_bitsILi32EEENSU_INSB_IJNSC_ILi32EEENSC_ILi4EEEEEENSB_IJSD_S19_EEEEEEEvEENS12_INSA_20SM90_TMA_LOAD_IM2COLES1E_vEEEENS_8epilogue10collective18CollectiveEpilogueINS1J_23Sm100TmaWarpSpecializedILi4ELi2ELi16ELb1ELb0EEEJSK_NSB_IJNSU_ISG_SD_EENSU_IS19_SD_EEEEESL_NSB_IJlNSB_IJSD_lllEEESV_EEESL_S1S_NS1J_6fusion15FusionCallbacksIS1N_NS1T_17LinearCombinationISL_fSL_fLNS_15FloatRoundStyleE2EEESK_S1Q_JEEENSA_5SM1004TMEM4LOAD26SM100_TMEM_LOAD_16dp128b8xES13_NS14_INS15_ILi3ELi4ELi3EEES18_NSU_INSB_IJNSC_ILi8EEES19_EEENSB_IJS19_SD_EEEEEEENSA_17SM75_U32x4_LDSM_NENSA_14SM90_TMA_STOREES28_NSA_17SM90_U32x4_STSM_NENSA_39AutoVectorizingCopyWithAssumedAlignmentILi128EEEEEEvvEEEEvNT_6ParamsE --------------------------
	.section	.nv.constant0._ZN7cutlass13device_kernelINS_4conv6kernel13ConvUniversalINS1_16ConvProblemShapeILNS1_8OperatorE2ELi3EEENS1_10collective14CollectiveConvINS1_47MainloopSm100TmaUmmaWarpSpecializedImplicitGemmILS5_2ELi4ELi3ELi1ELi2EN4cute5tupleIJNSA_1CILi1EEESD_SD_EEEEENSB_IJNSC_ILi64EEENSB_IJNSC_ILi128EEEEEENSB_IJSG_EEEEEENS_10tfloat32_tESL_NSA_8TiledMMAINSA_8MMA_AtomIJNSA_17SM100_MMA_TF32_SSISL_SL_fLi64ELi128ELNSA_4UMMA5MajorE1ELSQ_1ELNSP_7ScaleInE0ELSR_0EEEEEENSA_6LayoutISE_NSB_IJNSC_ILi0EEESV_SV_EEEEENSB_IJNSA_10UnderscoreESY_SY_EEEEENS7_6detail27Sm100ImplicitGemmTileTraitsINSA_13SM90_TMA_LOADENSA_14ComposedLayoutINSA_7SwizzleILi2ELi5ELi2EEENSA_18smem_ptr_flag_bitsILi32EEENSU_INSB_IJNSC_ILi32EEENSC_ILi4EEEEEENSB_IJSD_S19_EEEEEEEvEENS12_INSA_20SM90_TMA_LOAD_IM2COLES1E_vEEEENS_8epilogue10collective18CollectiveEpilogueINS1J_23Sm100TmaWarpSpecializedILi4ELi2ELi16ELb1ELb0EEEJSK_NSB_IJNSU_ISG_SD_EENSU_IS19_SD_EEEEESL_NSB_IJlNSB_IJSD_lllEEESV_EEESL_S1S_NS1J_6fusion15FusionCallbacksIS1N_NS1T_17LinearCombinationISL_fSL_fLNS_15FloatRoundStyleE2EEESK_S1Q_JEEENSA_5SM1004TMEM4LOAD26SM100_TMEM_LOAD_16dp128b8xES13_NS14_INS15_ILi3ELi4ELi3EEES18_NSU_INSB_IJNSC_ILi8EEES19_EEENSB_IJS19_SD_EEEEEEENSA_17SM75_U32x4_LDSM_NENSA_14SM90_TMA_STOREES28_NSA_17SM90_U32x4_STSM_NENSA_39AutoVectorizingCopyWithAssumedAlignmentILi128EEEEEEvvEEEEvNT_6ParamsE,"a",@progbits
	.sectionflags	@""
	.align	4
.nv.constant0._ZN7cutlass13device_kernelINS_4conv6kernel13ConvUniversalINS1_16ConvProblemShapeILNS1_8OperatorE2ELi3EEENS1_10collective14CollectiveConvINS1_47MainloopSm100TmaUmmaWarpSpecializedImplicitGemmILS5_2ELi4ELi3ELi1ELi2EN4cute5tupleIJNSA_1CILi1EEESD_SD_EEEEENSB_IJNSC_ILi64EEENSB_IJNSC_ILi128EEEEEENSB_IJSG_EEEEEENS_10tfloat32_tESL_NSA_8TiledMMAINSA_8MMA_AtomIJNSA_17SM100_MMA_TF32_SSISL_SL_fLi64ELi128ELNSA_4UMMA5MajorE1ELSQ_1ELNSP_7ScaleInE0ELSR_0EEEEEENSA_6LayoutISE_NSB_IJNSC_ILi0EEESV_SV_EEEEENSB_IJNSA_10UnderscoreESY_SY_EEEEENS7_6detail27Sm100ImplicitGemmTileTraitsINSA_13SM90_TMA_LOADENSA_14ComposedLayoutINSA_7SwizzleILi2ELi5ELi2EEENSA_18smem_ptr_flag_bitsILi32EEENSU_INSB_IJNSC_ILi32EEENSC_ILi4EEEEEENSB_IJSD_S19_EEEEEEEvEENS12_INSA_20SM90_TMA_LOAD_IM2COLES1E_vEEEENS_8epilogue10collective18CollectiveEpilogueINS1J_23Sm100TmaWarpSpecializedILi4ELi2ELi16ELb1ELb0EEEJSK_NSB_IJNSU_ISG_SD_EENSU_IS19_SD_EEEEESL_NSB_IJlNSB_IJSD_lllEEESV_EEESL_S1S_NS1J_6fusion15FusionCallbacksIS1N_NS1T_17LinearCombinationISL_fSL_fLNS_15FloatRoundStyleE2EEESK_S1Q_JEEENSA_5SM1004TMEM4LOAD26SM100_TMEM_LOAD_16dp128b8xES13_NS14_INS15_ILi3ELi4ELi3EEES18_NSU_INSB_IJNSC_ILi8EEES19_EEENSB_IJS19_SD_EEEEEEENSA_17SM75_U32x4_LDSM_NENSA_14SM90_TMA_STOREES28_NSA_17SM90_U32x4_STSM_NENSA_39AutoVectorizingCopyWithAssumedAlignmentILi128EEEEEEvvEEEEvNT_6ParamsE:
	.zero		3200


//--------------------- SYMBOLS --------------------------

	.type		.nv.reservedSmem.offset0,@object
	.size		.nv.reservedSmem.offset0,0x4
	.type		.nv.reservedSmem.cap,@object
	.size		.nv.reservedSmem.cap,0x4
	.type		__assertfail,@function
